	.target	sm_100a

	.elftype	@"ET_EXEC"


//--------------------- .note.nv.tkinfo           --------------------------
	.section	.note.nv.tkinfo,"",@"SHT_NOTE"
	.sectionflags	@"SHF_NOTE_NV_TKINFO"
	.tkinfo
        /*0018*/ 	.word	0x00000002
        /*0030*/ 	.string	""
        /*0030*/ 	.string	"ptxas"
        /*0030*/ 	.string	"Cuda compilation tools, release 13.0, V13.0.88"
        /*0030*/ 	.string	"Build cuda_13.0.r13.0/compiler.36424714_0"
        /*0030*/ 	.string	"-arch sm_100a -m 64 "



//--------------------- .note.nv.cuinfo           --------------------------
	.section	.note.nv.cuinfo,"",@"SHT_NOTE"
	.sectionflags	@"SHF_NOTE_NV_CUINFO"
        /*0018*/ 	.short	0x0002
        /*001a*/ 	.short	0x0064
        /*001c*/ 	.short	0x0082
	.zero		2


//--------------------- .nv.info                  --------------------------
	.section	.nv.info,"",@"SHT_CUDA_INFO"
	.align	4


	//----- nvinfo : EIATTR_REGCOUNT
	.align		4
        /*0000*/ 	.byte	0x04, 0x2f
        /*0002*/ 	.short	(.L_20 - .L_19)
	.align		4
.L_19:
        /*0004*/ 	.word	index@(_ZN7cutlass13device_kernelINS_4gemm6kernel13GemmUniversalIN4cute5tupleIJiiiiEEENS1_10collective13CollectiveMmaINS1_35MainloopSm100TmaUmmaWarpSpecializedILi10ELi2ELi4ENS5_IJNS4_1CILi1EEESB_SB_EEEEENS5_IJNSA_ILi64EEENSA_ILi256EEESE_EEENS_12float_e5m2_tENS5_IJlSB_lEEENS_12float_e4m3_tESI_NS4_8TiledMMAINS4_8MMA_AtomIJNS4_10MMA_TraitsINS4_19SM100_MMA_F8F6F4_SSEJSH_SJ_fSE_SF_NS4_17integral_constantINS4_4UMMA5MajorELSQ_0EEESR_NSO_INSP_7ScaleInELSS_0EEEST_EEEEEENS4_6LayoutISC_NS5_IJNSA_ILi0EEESX_SX_EEEEENS5_IJNS4_10UnderscoreES10_S10_EEEEENS4_13SM90_TMA_LOADENS4_14ComposedLayoutINS4_7SwizzleILi2ELi4ELi3EEENS4_18smem_ptr_flag_bitsILi8EEENSW_INS5_IJNSA_ILi8EEESE_EEENS5_IJSE_SB_EEEEEEEvNS4_8identityES13_S1D_vS1E_EENS_8epilogue10collective18CollectiveEpilogueINS1G_23Sm100TmaWarpSpecializedILi4ELi2ELi32ELb0ELb0EEEJSG_NS5_IJNSW_ISE_SB_EES1L_EEESH_SI_SH_SI_NS1G_6fusion15FusionCallbacksIS1K_NS1N_17LinearCombinationISH_fSH_fLNS_15FloatRoundStyleE2EEESG_S1M_JEEENS4_5SM1004TMEM4LOAD26SM100_TMEM_LOAD_16dp32b32xES13_S1D_NS4_39AutoVectorizingCopyWithAssumedAlignmentILi128EEENS4_14SM90_TMA_STOREES1D_S1Y_S1Y_EEEvvEEEEvNT_6ParamsE)
        /*0008*/ 	.word	0x00000079


	//----- nvinfo : EIATTR_FRAME_SIZE
	.align		4
.L_20:
        /*000c*/ 	.byte	0x04, 0x11
        /*000e*/ 	.short	(.L_22 - .L_21)
	.align		4
.L_21:
        /*0010*/ 	.word	index@($__internal_2_$__cuda_sm10x_tcgen05_guardrail_trap_unallocated_columns_being_dealloced)
        /*0014*/ 	.word	0x00000000


	//----- nvinfo : EIATTR_FRAME_SIZE
	.align		4
.L_22:
        /*0018*/ 	.byte	0x04, 0x11
        /*001a*/ 	.short	(.L_24 - .L_23)
	.align		4
.L_23:
        /*001c*/ 	.word	index@($__internal_1_$__cuda_sm10x_tcgen05_guardrail_trap_phase_invalid_during_alloc)
        /*0020*/ 	.word	0x00000000


	//----- nvinfo : EIATTR_FRAME_SIZE
	.align		4
.L_24:
        /*0024*/ 	.byte	0x04, 0x11
        /*0026*/ 	.short	(.L_26 - .L_25)
	.align		4
.L_25:
        /*0028*/ 	.word	index@($__internal_0_$__cuda_sm10x_tcgen05_guardrail_trap_col_being_dealloced_not_returned_by_alloc)
        /*002c*/ 	.word	0x00000000


	//----- nvinfo : EIATTR_FRAME_SIZE
	.align		4
.L_26:
        /*0030*/ 	.byte	0x04, 0x11
        /*0032*/ 	.short	(.L_28 - .L_27)
	.align		4
.L_27:
        /*0034*/ 	.word	index@(_ZN7cutlass13device_kernelINS_4gemm6kernel13GemmUniversalIN4cute5tupleIJiiiiEEENS1_10collective13CollectiveMmaINS1_35MainloopSm100TmaUmmaWarpSpecializedILi10ELi2ELi4ENS5_IJNS4_1CILi1EEESB_SB_EEEEENS5_IJNSA_ILi64EEENSA_ILi256EEESE_EEENS_12float_e5m2_tENS5_IJlSB_lEEENS_12float_e4m3_tESI_NS4_8TiledMMAINS4_8MMA_AtomIJNS4_10MMA_TraitsINS4_19SM100_MMA_F8F6F4_SSEJSH_SJ_fSE_SF_NS4_17integral_constantINS4_4UMMA5MajorELSQ_0EEESR_NSO_INSP_7ScaleInELSS_0EEEST_EEEEEENS4_6LayoutISC_NS5_IJNSA_ILi0EEESX_SX_EEEEENS5_IJNS4_10UnderscoreES10_S10_EEEEENS4_13SM90_TMA_LOADENS4_14ComposedLayoutINS4_7SwizzleILi2ELi4ELi3EEENS4_18smem_ptr_flag_bitsILi8EEENSW_INS5_IJNSA_ILi8EEESE_EEENS5_IJSE_SB_EEEEEEEvNS4_8identityES13_S1D_vS1E_EENS_8epilogue10collective18CollectiveEpilogueINS1G_23Sm100TmaWarpSpecializedILi4ELi2ELi32ELb0ELb0EEEJSG_NS5_IJNSW_ISE_SB_EES1L_EEESH_SI_SH_SI_NS1G_6fusion15FusionCallbacksIS1K_NS1N_17LinearCombinationISH_fSH_fLNS_15FloatRoundStyleE2EEESG_S1M_JEEENS4_5SM1004TMEM4LOAD26SM100_TMEM_LOAD_16dp32b32xES13_S1D_NS4_39AutoVectorizingCopyWithAssumedAlignmentILi128EEENS4_14SM90_TMA_STOREES1D_S1Y_S1Y_EEEvvEEEEvNT_6ParamsE)
        /*0038*/ 	.word	0x00000000


	//----- nvinfo : EIATTR_MIN_STACK_SIZE
	.align		4
.L_28:
        /*003c*/ 	.byte	0x04, 0x12
        /*003e*/ 	.short	(.L_30 - .L_29)
	.align		4
.L_29:
        /*0040*/ 	.word	index@(_ZN7cutlass13device_kernelINS_4gemm6kernel13GemmUniversalIN4cute5tupleIJiiiiEEENS1_10collective13CollectiveMmaINS1_35MainloopSm100TmaUmmaWarpSpecializedILi10ELi2ELi4ENS5_IJNS4_1CILi1EEESB_SB_EEEEENS5_IJNSA_ILi64EEENSA_ILi256EEESE_EEENS_12float_e5m2_tENS5_IJlSB_lEEENS_12float_e4m3_tESI_NS4_8TiledMMAINS4_8MMA_AtomIJNS4_10MMA_TraitsINS4_19SM100_MMA_F8F6F4_SSEJSH_SJ_fSE_SF_NS4_17integral_constantINS4_4UMMA5MajorELSQ_0EEESR_NSO_INSP_7ScaleInELSS_0EEEST_EEEEEENS4_6LayoutISC_NS5_IJNSA_ILi0EEESX_SX_EEEEENS5_IJNS4_10UnderscoreES10_S10_EEEEENS4_13SM90_TMA_LOADENS4_14ComposedLayoutINS4_7SwizzleILi2ELi4ELi3EEENS4_18smem_ptr_flag_bitsILi8EEENSW_INS5_IJNSA_ILi8EEESE_EEENS5_IJSE_SB_EEEEEEEvNS4_8identityES13_S1D_vS1E_EENS_8epilogue10collective18CollectiveEpilogueINS1G_23Sm100TmaWarpSpecializedILi4ELi2ELi32ELb0ELb0EEEJSG_NS5_IJNSW_ISE_SB_EES1L_EEESH_SI_SH_SI_NS1G_6fusion15FusionCallbacksIS1K_NS1N_17LinearCombinationISH_fSH_fLNS_15FloatRoundStyleE2EEESG_S1M_JEEENS4_5SM1004TMEM4LOAD26SM100_TMEM_LOAD_16dp32b32xES13_S1D_NS4_39AutoVectorizingCopyWithAssumedAlignmentILi128EEENS4_14SM90_TMA_STOREES1D_S1Y_S1Y_EEEvvEEEEvNT_6ParamsE)
        /*0044*/ 	.word	0x00000000
.L_30:


//--------------------- .nv.compat                --------------------------
	.section	.nv.compat,"",@"SHT_CUDA_COMPAT_INFO"
	.align	4
        /*0000*/ 	.byte	0x02, 0x09, 0x01, 0x00, 0x02, 0x02, 0x02, 0x00, 0x02, 0x05, 0x05, 0x00, 0x03, 0x07, 0x01, 0x01
        /*0010*/ 	.byte	0x02, 0x03, 0x01, 0x00, 0x02, 0x06, 0x01, 0x00, 0x04, 0x0b, 0x08, 0x00, 0x09, 0x00, 0x00, 0x00
        /*0020*/ 	.byte	0x00, 0x00, 0x00, 0x00


//--------------------- .nv.info._ZN7cutlass13device_kernelINS_4gemm6kernel13GemmUniversalIN4cute5tupleIJiiiiEEENS1_10collective13CollectiveMmaINS1_35MainloopSm100TmaUmmaWarpSpecializedILi10ELi2ELi4ENS5_IJNS4_1CILi1EEESB_SB_EEEEENS5_IJNSA_ILi64EEENSA_ILi256EEESE_EEENS_12float_e5m2_tENS5_IJlSB_lEEENS_12float_e4m3_tESI_NS4_8TiledMMAINS4_8MMA_AtomIJNS4_10MMA_TraitsINS4_19SM100_MMA_F8F6F4_SSEJSH_SJ_fSE_SF_NS4_17integral_constantINS4_4UMMA5MajorELSQ_0EEESR_NSO_INSP_7ScaleInELSS_0EEEST_EEEEEENS4_6LayoutISC_NS5_IJNSA_ILi0EEESX_SX_EEEEENS5_IJNS4_10UnderscoreES10_S10_EEEEENS4_13SM90_TMA_LOADENS4_14ComposedLayoutINS4_7SwizzleILi2ELi4ELi3EEENS4_18smem_ptr_flag_bitsILi8EEENSW_INS5_IJNSA_ILi8EEESE_EEENS5_IJSE_SB_EEEEEEEvNS4_8identityES13_S1D_vS1E_EENS_8epilogue10collective18CollectiveEpilogueINS1G_23Sm100TmaWarpSpecializedILi4ELi2ELi32ELb0ELb0EEEJSG_NS5_IJNSW_ISE_SB_EES1L_EEESH_SI_SH_SI_NS1G_6fusion15FusionCallbacksIS1K_NS1N_17LinearCombinationISH_fSH_fLNS_15FloatRoundStyleE2EEESG_S1M_JEEENS4_5SM1004TMEM4LOAD26SM100_TMEM_LOAD_16dp32b32xES13_S1D_NS4_39AutoVectorizingCopyWithAssumedAlignmentILi128EEENS4_14SM90_TMA_STOREES1D_S1Y_S1Y_EEEvvEEEEvNT_6ParamsE --------------------------
	.section	.nv.info._ZN7cutlass13device_kernelINS_4gemm6kernel13GemmUniversalIN4cute5tupleIJiiiiEEENS1_10collective13CollectiveMmaINS1_35MainloopSm100TmaUmmaWarpSpecializedILi10ELi2ELi4ENS5_IJNS4_1CILi1EEESB_SB_EEEEENS5_IJNSA_ILi64EEENSA_ILi256EEESE_EEENS_12float_e5m2_tENS5_IJlSB_lEEENS_12float_e4m3_tESI_NS4_8TiledMMAINS4_8MMA_AtomIJNS4_10MMA_TraitsINS4_19SM100_MMA_F8F6F4_SSEJSH_SJ_fSE_SF_NS4_17integral_constantINS4_4UMMA5MajorELSQ_0EEESR_NSO_INSP_7ScaleInELSS_0EEEST_EEEEEENS4_6LayoutISC_NS5_IJNSA_ILi0EEESX_SX_EEEEENS5_IJNS4_10UnderscoreES10_S10_EEEEENS4_13SM90_TMA_LOADENS4_14ComposedLayoutINS4_7SwizzleILi2ELi4ELi3EEENS4_18smem_ptr_flag_bitsILi8EEENSW_INS5_IJNSA_ILi8EEESE_EEENS5_IJSE_SB_EEEEEEEvNS4_8identityES13_S1D_vS1E_EENS_8epilogue10collective18CollectiveEpilogueINS1G_23Sm100TmaWarpSpecializedILi4ELi2ELi32ELb0ELb0EEEJSG_NS5_IJNSW_ISE_SB_EES1L_EEESH_SI_SH_SI_NS1G_6fusion15FusionCallbacksIS1K_NS1N_17LinearCombinationISH_fSH_fLNS_15FloatRoundStyleE2EEESG_S1M_JEEENS4_5SM1004TMEM4LOAD26SM100_TMEM_LOAD_16dp32b32xES13_S1D_NS4_39AutoVectorizingCopyWithAssumedAlignmentILi128EEENS4_14SM90_TMA_STOREES1D_S1Y_S1Y_EEEvvEEEEvNT_6ParamsE,"",@"SHT_CUDA_INFO"
	.sectionflags	@""
	.align	4


	//----- nvinfo : EIATTR_CUDA_API_VERSION
	.align		4
        /*0000*/ 	.byte	0x04, 0x37
        /*0002*/ 	.short	(.L_32 - .L_31)
.L_31:
        /*0004*/ 	.word	0x00000082


	//----- nvinfo : EIATTR_KPARAM_INFO
	.align		4
.L_32:
        /*0008*/ 	.byte	0x04, 0x17
        /*000a*/ 	.short	(.L_34 - .L_33)
.L_33:
        /*000c*/ 	.word	0x00000000
        /*0010*/ 	.short	0x0000
        /*0012*/ 	.short	0x0000
        /*0014*/ 	.byte	0x00, 0xf0, 0x01, 0x20


	//----- nvinfo : EIATTR_AT_ENTRY_FRAGMENTS
	.align		4
.L_34:
        /*0018*/ 	.byte	0x04, 0x4f
        /*001a*/ 	.short	(.L_36 - .L_35)


	//   ....[0]....
.L_35:
        /*001c*/ 	.word	0x00000006


	//----- nvinfo : EIATTR_RESERVED_SMEM_USED
	.align		4
.L_36:
        /*0020*/ 	.byte	0x01, 0x41
	.zero		2


	//----- nvinfo : EIATTR_SPARSE_MMA_MASK
	.align		4
        /*0024*/ 	.byte	0x03, 0x50
        /*0026*/ 	.short	0x0000


	//----- nvinfo : EIATTR_TCGEN05_1CTA_USED
	.align		4
        /*0028*/ 	.byte	0x01, 0x51
	.zero		2


	//----- nvinfo : EIATTR_MAXREG_COUNT
	.align		4
        /*002c*/ 	.byte	0x03, 0x1b
        /*002e*/ 	.short	0x00ff


	//----- nvinfo : EIATTR_NUM_BARRIERS
	.align		4
        /*0030*/ 	.byte	0x02, 0x4c
        /*0032*/ 	.byte	0x07
	.zero		1


	//----- nvinfo : EIATTR_EXTERNS
	.align		4
        /*0034*/ 	.byte	0x04, 0x0f
        /*0036*/ 	.short	(.L_38 - .L_37)


	//   ....[0]....
	.align		4
.L_37:
        /*0038*/ 	.word	index@(__assertfail)


	//----- nvinfo : EIATTR_MERCURY_ISA_VERSION
	.align		4
.L_38:
        /*003c*/ 	.byte	0x03, 0x5f
        /*003e*/ 	.short	0x0101


	//----- nvinfo : EIATTR_INT_WARP_WIDE_INSTR_OFFSETS
	.align		4
        /*0040*/ 	.byte	0x04, 0x31
        /*0042*/ 	.short	(.L_40 - .L_39)


	//   ....[0]....
.L_39:
        /*0044*/ 	.word	0x00001ed0


	//   ....[1]....
        /*0048*/ 	.word	0x00003bf0


	//   ....[2]....
        /*004c*/ 	.word	0x00003c20


	//   ....[3]....
        /*0050*/ 	.word	0x00003c70


	//   ....[4]....
        /*0054*/ 	.word	0x00004590


	//   ....[5]....
        /*0058*/ 	.word	0x000045f0


	//   ....[6]....
        /*005c*/ 	.word	0x000046d0


	//   ....[7]....
        /*0060*/ 	.word	0x00004740


	//   ....[8]....
        /*0064*/ 	.word	0x00004850


	//   ....[9]....
        /*0068*/ 	.word	0x000048e0


	//   ....[10]....
        /*006c*/ 	.word	0x00004ab0


	//   ....[11]....
        /*0070*/ 	.word	0x00004c10


	//----- nvinfo : EIATTR_COOP_GROUP_MASK_REGIDS
	.align		4
.L_40:
        /*0074*/ 	.byte	0x04, 0x29
        /*0076*/ 	.short	(.L_42 - .L_41)


	//   ....[0]....
.L_41:
        /*0078*/ 	.word	0xffffffff


	//   ....[1]....
        /*007c*/ 	.word	0xffffffff


	//   ....[2]....
        /*0080*/ 	.word	0xffffffff


	//   ....[3]....
        /*0084*/ 	.word	0xffffffff


	//   ....[4]....
        /*0088*/ 	.word	0xffffffff


	//   ....[5]....
        /*008c*/ 	.word	0xffffffff


	//   ....[6]....
        /*0090*/ 	.word	0xffffffff


	//   ....[7]....
        /*0094*/ 	.word	0xffffffff


	//   ....[8]....
        /*0098*/ 	.word	0xffffffff


	//   ....[9]....
        /*009c*/ 	.word	0xffffffff


	//   ....[10]....
        /*00a0*/ 	.word	0xffffffff


	//   ....[11]....
        /*00a4*/ 	.word	0xffffffff


	//   ....[12]....
        /*00a8*/ 	.word	0xffffffff


	//----- nvinfo : EIATTR_COOP_GROUP_INSTR_OFFSETS
	.align		4
.L_42:
        /*00ac*/ 	.byte	0x04, 0x28
        /*00ae*/ 	.short	(.L_44 - .L_43)


	//   ....[0]....
.L_43:
        /*00b0*/ 	.word	0x00000090


	//   ....[1]....
        /*00b4*/ 	.word	0x000004d0


	//   ....[2]....
        /*00b8*/ 	.word	0x00000730


	//   ....[3]....
        /*00bc*/ 	.word	0x000008d0


	//   ....[4]....
        /*00c0*/ 	.word	0x000009d0


	//   ....[5]....
        /*00c4*/ 	.word	0x00000b40


	//   ....[6]....
        /*00c8*/ 	.word	0x00000ce0


	//   ....[7]....
        /*00cc*/ 	.word	0x00001db0


	//   ....[8]....
        /*00d0*/ 	.word	0x00002ef0


	//   ....[9]....
        /*00d4*/ 	.word	0x00003100


	//   ....[10]....
        /*00d8*/ 	.word	0x00003130


	//   ....[11]....
        /*00dc*/ 	.word	0x00003ae0


	//   ....[12]....
        /*00e0*/ 	.word	0x00003d10


	//----- nvinfo : EIATTR_VRC_CTA_INIT_COUNT
	.align		4
.L_44:
        /*00e4*/ 	.byte	0x02, 0x4a
        /*00e6*/ 	.byte	0x80
	.zero		1


	//----- nvinfo : EIATTR_SYSCALL_OFFSETS
	.align		4
        /*00e8*/ 	.byte	0x04, 0x46
        /*00ea*/ 	.short	(.L_46 - .L_45)


	//   ....[0]....
.L_45:
        /*00ec*/ 	.word	0x00005690


	//   ....[1]....
        /*00f0*/ 	.word	0x000057d0


	//   ....[2]....
        /*00f4*/ 	.word	0x00005fd0


	//   ....[3]....
        /*00f8*/ 	.word	0x00006d70


	//   ....[4]....
        /*00fc*/ 	.word	0x00007ad0


	//   ....[5]....
        /*0100*/ 	.word	0x00008860


	//----- nvinfo : EIATTR_MBARRIER_INSTR_OFFSETS
	.align		4
.L_46:
        /*0104*/ 	.byte	0x04, 0x39
        /*0106*/ 	.short	(.L_48 - .L_47)


	//   ....[0]....
.L_47:
        /*0108*/ 	.word	0x000005d0
        /*010c*/ 	.word	0x000000ff
        /*0110*/ 	.word	0x00000000
        /*0114*/ 	.short	0x0100
        /*0116*/ 	.byte	0x05
	.zero		1


	//   ....[1]....
        /*0118*/ 	.word	0x000005e0
        /*011c*/ 	.word	0x000000ff
        /*0120*/ 	.word	0x00000050
        /*0124*/ 	.short	0x0100
        /*0126*/ 	.byte	0x05
	.zero		1


	//   ....[2]....
        /*0128*/ 	.word	0x000005f0
        /*012c*/ 	.word	0x000000ff
        /*0130*/ 	.word	0x00000008
        /*0134*/ 	.short	0x0100
        /*0136*/ 	.byte	0x05
	.zero		1


	//   ....[3]....
        /*0138*/ 	.word	0x00000600
        /*013c*/ 	.word	0x000000ff
        /*0140*/ 	.word	0x00000058
        /*0144*/ 	.short	0x0100
        /*0146*/ 	.byte	0x05
	.zero		1


	//   ....[4]....
        /*0148*/ 	.word	0x00000610
        /*014c*/ 	.word	0x000000ff
        /*0150*/ 	.word	0x00000010
        /*0154*/ 	.short	0x0100
        /*0156*/ 	.byte	0x05
	.zero		1


	//   ....[5]....
        /*0158*/ 	.word	0x00000620
        /*015c*/ 	.word	0x000000ff
        /*0160*/ 	.word	0x00000060
        /*0164*/ 	.short	0x0100
        /*0166*/ 	.byte	0x05
	.zero		1


	//   ....[6]....
        /*0168*/ 	.word	0x00000630
        /*016c*/ 	.word	0x000000ff
        /*0170*/ 	.word	0x00000018
        /*0174*/ 	.short	0x0100
        /*0176*/ 	.byte	0x05
	.zero		1


	//   ....[7]....
        /*0178*/ 	.word	0x00000640
        /*017c*/ 	.word	0x000000ff
        /*0180*/ 	.word	0x00000068
        /*0184*/ 	.short	0x0100
        /*0186*/ 	.byte	0x05
	.zero		1


	//   ....[8]....
        /*0188*/ 	.word	0x00000650
        /*018c*/ 	.word	0x000000ff
        /*0190*/ 	.word	0x00000020
        /*0194*/ 	.short	0x0100
        /*0196*/ 	.byte	0x05
	.zero		1


	//   ....[9]....
        /*0198*/ 	.word	0x00000660
        /*019c*/ 	.word	0x000000ff
        /*01a0*/ 	.word	0x00000070
        /*01a4*/ 	.short	0x0100
        /*01a6*/ 	.byte	0x05
	.zero		1


	//   ....[10]....
        /*01a8*/ 	.word	0x00000670
        /*01ac*/ 	.word	0x000000ff
        /*01b0*/ 	.word	0x00000028
        /*01b4*/ 	.short	0x0100
        /*01b6*/ 	.byte	0x05
	.zero		1


	//   ....[11]....
        /*01b8*/ 	.word	0x00000680
        /*01bc*/ 	.word	0x000000ff
        /*01c0*/ 	.word	0x00000078
        /*01c4*/ 	.short	0x0100
        /*01c6*/ 	.byte	0x05
	.zero		1


	//   ....[12]....
        /*01c8*/ 	.word	0x00000690
        /*01cc*/ 	.word	0x000000ff
        /*01d0*/ 	.word	0x00000030
        /*01d4*/ 	.short	0x0100
        /*01d6*/ 	.byte	0x05
	.zero		1


	//   ....[13]....
        /*01d8*/ 	.word	0x000006a0
        /*01dc*/ 	.word	0x000000ff
        /*01e0*/ 	.word	0x00000080
        /*01e4*/ 	.short	0x0100
        /*01e6*/ 	.byte	0x05
	.zero		1


	//   ....[14]....
        /*01e8*/ 	.word	0x000006b0
        /*01ec*/ 	.word	0x000000ff
        /*01f0*/ 	.word	0x00000038
        /*01f4*/ 	.short	0x0100
        /*01f6*/ 	.byte	0x05
	.zero		1


	//   ....[15]....
        /*01f8*/ 	.word	0x000006c0
        /*01fc*/ 	.word	0x000000ff
        /*0200*/ 	.word	0x00000088
        /*0204*/ 	.short	0x0100
        /*0206*/ 	.byte	0x05
	.zero		1


	//   ....[16]....
        /*0208*/ 	.word	0x000006d0
        /*020c*/ 	.word	0x000000ff
        /*0210*/ 	.word	0x00000040
        /*0214*/ 	.short	0x0100
        /*0216*/ 	.byte	0x05
	.zero		1


	//   ....[17]....
        /*0218*/ 	.word	0x000006e0
        /*021c*/ 	.word	0x000000ff
        /*0220*/ 	.word	0x00000090
        /*0224*/ 	.short	0x0100
        /*0226*/ 	.byte	0x05
	.zero		1


	//   ....[18]....
        /*0228*/ 	.word	0x000006f0
        /*022c*/ 	.word	0x000000ff
        /*0230*/ 	.word	0x00000048
        /*0234*/ 	.short	0x0100
        /*0236*/ 	.byte	0x05
	.zero		1


	//   ....[19]....
        /*0238*/ 	.word	0x00000700
        /*023c*/ 	.word	0x000000ff
        /*0240*/ 	.word	0x00000098
        /*0244*/ 	.short	0x0100
        /*0246*/ 	.byte	0x05
	.zero		1


	//   ....[20]....
        /*0248*/ 	.word	0x00000840
        /*024c*/ 	.word	0x000000ff
        /*0250*/ 	.word	0x000000a0
        /*0254*/ 	.short	0x0100
        /*0256*/ 	.byte	0x07
	.zero		1


	//   ....[21]....
        /*0258*/ 	.word	0x00000850
        /*025c*/ 	.word	0x000000ff
        /*0260*/ 	.word	0x000000c0
        /*0264*/ 	.short	0x0100
        /*0266*/ 	.byte	0x07
	.zero		1


	//   ....[22]....
        /*0268*/ 	.word	0x00000860
        /*026c*/ 	.word	0x000000ff
        /*0270*/ 	.word	0x000000a8
        /*0274*/ 	.short	0x0100
        /*0276*/ 	.byte	0x07
	.zero		1


	//   ....[23]....
        /*0278*/ 	.word	0x00000870
        /*027c*/ 	.word	0x000000ff
        /*0280*/ 	.word	0x000000c8
        /*0284*/ 	.short	0x0100
        /*0286*/ 	.byte	0x07
	.zero		1


	//   ....[24]....
        /*0288*/ 	.word	0x00000880
        /*028c*/ 	.word	0x000000ff
        /*0290*/ 	.word	0x000000b0
        /*0294*/ 	.short	0x0100
        /*0296*/ 	.byte	0x07
	.zero		1


	//   ....[25]....
        /*0298*/ 	.word	0x00000890
        /*029c*/ 	.word	0x000000ff
        /*02a0*/ 	.word	0x000000d0
        /*02a4*/ 	.short	0x0100
        /*02a6*/ 	.byte	0x07
	.zero		1


	//   ....[26]....
        /*02a8*/ 	.word	0x000008a0
        /*02ac*/ 	.word	0x000000ff
        /*02b0*/ 	.word	0x000000b8
        /*02b4*/ 	.short	0x0100
        /*02b6*/ 	.byte	0x07
	.zero		1


	//   ....[27]....
        /*02b8*/ 	.word	0x000008b0
        /*02bc*/ 	.word	0x000000ff
        /*02c0*/ 	.word	0x000000d8
        /*02c4*/ 	.short	0x0100
        /*02c6*/ 	.byte	0x07
	.zero		1


	//   ....[28]....
        /*02c8*/ 	.word	0x000009a0
        /*02cc*/ 	.word	0x000000ff
        /*02d0*/ 	.word	0x000000e0
        /*02d4*/ 	.short	0x0100
        /*02d6*/ 	.byte	0x05
	.zero		1


	//   ....[29]....
        /*02d8*/ 	.word	0x000009b0
        /*02dc*/ 	.word	0x000000ff
        /*02e0*/ 	.word	0x000000e8
        /*02e4*/ 	.short	0x0100
        /*02e6*/ 	.byte	0x05
	.zero		1


	//   ....[30]....
        /*02e8*/ 	.word	0x00000af0
        /*02ec*/ 	.word	0x000000ff
        /*02f0*/ 	.word	0x000000f0
        /*02f4*/ 	.short	0x0100
        /*02f6*/ 	.byte	0x05
	.zero		1


	//   ....[31]....
        /*02f8*/ 	.word	0x00000b00
        /*02fc*/ 	.word	0x000000ff
        /*0300*/ 	.word	0x00000100
        /*0304*/ 	.short	0x0100
        /*0306*/ 	.byte	0x05
	.zero		1


	//   ....[32]....
        /*0308*/ 	.word	0x00000b10
        /*030c*/ 	.word	0x000000ff
        /*0310*/ 	.word	0x000000f8
        /*0314*/ 	.short	0x0100
        /*0316*/ 	.byte	0x05
	.zero		1


	//   ....[33]....
        /*0318*/ 	.word	0x00000b20
        /*031c*/ 	.word	0x000000ff
        /*0320*/ 	.word	0x00000108
        /*0324*/ 	.short	0x0100
        /*0326*/ 	.byte	0x05
	.zero		1


	//   ....[34]....
        /*0328*/ 	.word	0x00000c50
        /*032c*/ 	.word	0x000000ff
        /*0330*/ 	.word	0x00000110
        /*0334*/ 	.short	0x0100
        /*0336*/ 	.byte	0x07
	.zero		1


	//   ....[35]....
        /*0338*/ 	.word	0x00000c60
        /*033c*/ 	.word	0x000000ff
        /*0340*/ 	.word	0x00000130
        /*0344*/ 	.short	0x0100
        /*0346*/ 	.byte	0x07
	.zero		1


	//   ....[36]....
        /*0348*/ 	.word	0x00000c70
        /*034c*/ 	.word	0x000000ff
        /*0350*/ 	.word	0x00000118
        /*0354*/ 	.short	0x0100
        /*0356*/ 	.byte	0x07
	.zero		1


	//   ....[37]....
        /*0358*/ 	.word	0x00000c80
        /*035c*/ 	.word	0x000000ff
        /*0360*/ 	.word	0x00000138
        /*0364*/ 	.short	0x0100
        /*0366*/ 	.byte	0x07
	.zero		1


	//   ....[38]....
        /*0368*/ 	.word	0x00000c90
        /*036c*/ 	.word	0x000000ff
        /*0370*/ 	.word	0x00000120
        /*0374*/ 	.short	0x0100
        /*0376*/ 	.byte	0x07
	.zero		1


	//   ....[39]....
        /*0378*/ 	.word	0x00000ca0
        /*037c*/ 	.word	0x000000ff
        /*0380*/ 	.word	0x00000140
        /*0384*/ 	.short	0x0100
        /*0386*/ 	.byte	0x07
	.zero		1


	//   ....[40]....
        /*0388*/ 	.word	0x00000cb0
        /*038c*/ 	.word	0x000000ff
        /*0390*/ 	.word	0x00000128
        /*0394*/ 	.short	0x0100
        /*0396*/ 	.byte	0x07
	.zero		1


	//   ....[41]....
        /*0398*/ 	.word	0x00000cc0
        /*039c*/ 	.word	0x000000ff
        /*03a0*/ 	.word	0x00000148
        /*03a4*/ 	.short	0x0100
        /*03a6*/ 	.byte	0x07
	.zero		1


	//   ....[42]....
        /*03a8*/ 	.word	0x00000db0
        /*03ac*/ 	.word	0x000000ff
        /*03b0*/ 	.word	0x00000150
        /*03b4*/ 	.short	0x0100
        /*03b6*/ 	.byte	0x05
	.zero		1


	//   ....[43]....
        /*03b8*/ 	.word	0x00000dc0
        /*03bc*/ 	.word	0x000000ff
        /*03c0*/ 	.word	0x00000160
        /*03c4*/ 	.short	0x0100
        /*03c6*/ 	.byte	0x05
	.zero		1


	//   ....[44]....
        /*03c8*/ 	.word	0x00000dd0
        /*03cc*/ 	.word	0x000000ff
        /*03d0*/ 	.word	0x00000158
        /*03d4*/ 	.short	0x0100
        /*03d6*/ 	.byte	0x05
	.zero		1


	//   ....[45]....
        /*03d8*/ 	.word	0x00000de0
        /*03dc*/ 	.word	0x000000ff
        /*03e0*/ 	.word	0x00000168
        /*03e4*/ 	.short	0x0100
        /*03e6*/ 	.byte	0x05
	.zero		1


	//   ....[46]....
        /*03e8*/ 	.word	0x000016b0
        /*03ec*/ 	.word	0x00000002
        /*03f0*/ 	.word	0x00000160
        /*03f4*/ 	.short	0x010a
        /*03f6*/ 	.byte	0xff
	.zero		1


	//   ....[47]....
        /*03f8*/ 	.word	0x000016e0
        /*03fc*/ 	.word	0x00000002
        /*0400*/ 	.word	0x00000150
        /*0404*/ 	.short	0x0101
        /*0406*/ 	.byte	0xff
	.zero		1


	//   ....[48]....
        /*0408*/ 	.word	0x000017b0
        /*040c*/ 	.word	0x000000ff
        /*0410*/ 	.word	0x00000050
        /*0414*/ 	.short	0x010a
        /*0416*/ 	.byte	0x08
	.zero		1


	//   ....[49]....
        /*0418*/ 	.word	0x00001850
        /*041c*/ 	.word	0x000000ff
        /*0420*/ 	.word	0x00000050
        /*0424*/ 	.short	0x010a
        /*0426*/ 	.byte	0x21
	.zero		1


	//   ....[50]....
        /*0428*/ 	.word	0x000019a0
        /*042c*/ 	.word	0x000000ff
        /*0430*/ 	.word	0x00000050
        /*0434*/ 	.short	0x010a
        /*0436*/ 	.byte	0x08
	.zero		1


	//   ....[51]....
        /*0438*/ 	.word	0x00001ab0
        /*043c*/ 	.word	0x000000ff
        /*0440*/ 	.word	0x000000e8
        /*0444*/ 	.short	0x0101
        /*0446*/ 	.byte	0x04
	.zero		1


	//   ....[52]....
        /*0448*/ 	.word	0x00001ad0
        /*044c*/ 	.word	0x000000ff
        /*0450*/ 	.word	0x00000050
        /*0454*/ 	.short	0x010a
        /*0456*/ 	.byte	0x08
	.zero		1


	//   ....[53]....
        /*0458*/ 	.word	0x00001b50
        /*045c*/ 	.word	0x000000ff
        /*0460*/ 	.word	0x00000050
        /*0464*/ 	.short	0x010a
        /*0466*/ 	.byte	0x11
	.zero		1


	//   ....[54]....
        /*0468*/ 	.word	0x00001ca0
        /*046c*/ 	.word	0x000000ff
        /*0470*/ 	.word	0x00000050
        /*0474*/ 	.short	0x010a
        /*0476*/ 	.byte	0x08
	.zero		1


	//   ....[55]....
        /*0478*/ 	.word	0x00001de0
        /*047c*/ 	.word	0x00000002
        /*0480*/ 	.word	0x000000f0
        /*0484*/ 	.short	0x010a
        /*0486*/ 	.byte	0xff
	.zero		1


	//   ....[56]....
        /*0488*/ 	.word	0x00001ea0
        /*048c*/ 	.word	0x00000002
        /*0490*/ 	.word	0x00000000
        /*0494*/ 	.short	0x0101
        /*0496*/ 	.byte	0xff
	.zero		1


	//   ....[57]....
        /*0498*/ 	.word	0x00002400
        /*049c*/ 	.word	0x000000ff
        /*04a0*/ 	.word	0x00000000
        /*04a4*/ 	.short	0x010a
        /*04a6*/ 	.byte	0x05
	.zero		1


	//   ....[58]....
        /*04a8*/ 	.word	0x00002490
        /*04ac*/ 	.word	0x000000ff
        /*04b0*/ 	.word	0x00000000
        /*04b4*/ 	.short	0x010a
        /*04b6*/ 	.byte	0x05
	.zero		1


	//   ....[59]....
        /*04b8*/ 	.word	0x00002520
        /*04bc*/ 	.word	0x000000ff
        /*04c0*/ 	.word	0x00000000
        /*04c4*/ 	.short	0x010a
        /*04c6*/ 	.byte	0x05
	.zero		1


	//   ....[60]....
        /*04c8*/ 	.word	0x000025b0
        /*04cc*/ 	.word	0x000000ff
        /*04d0*/ 	.word	0x00000000
        /*04d4*/ 	.short	0x010a
        /*04d6*/ 	.byte	0x05
	.zero		1


	//   ....[61]....
        /*04d8*/ 	.word	0x00002640
        /*04dc*/ 	.word	0x000000ff
        /*04e0*/ 	.word	0x00000000
        /*04e4*/ 	.short	0x010a
        /*04e6*/ 	.byte	0x05
	.zero		1


	//   ....[62]....
        /*04e8*/ 	.word	0x000026d0
        /*04ec*/ 	.word	0x000000ff
        /*04f0*/ 	.word	0x00000000
        /*04f4*/ 	.short	0x010a
        /*04f6*/ 	.byte	0x05
	.zero		1


	//   ....[63]....
        /*04f8*/ 	.word	0x00002760
        /*04fc*/ 	.word	0x000000ff
        /*0500*/ 	.word	0x00000000
        /*0504*/ 	.short	0x010a
        /*0506*/ 	.byte	0x05
	.zero		1


	//   ....[64]....
        /*0508*/ 	.word	0x000027f0
        /*050c*/ 	.word	0x000000ff
        /*0510*/ 	.word	0x00000000
        /*0514*/ 	.short	0x010a
        /*0516*/ 	.byte	0x05
	.zero		1


	//   ....[65]....
        /*0518*/ 	.word	0x00002880
        /*051c*/ 	.word	0x000000ff
        /*0520*/ 	.word	0x00000000
        /*0524*/ 	.short	0x010a
        /*0526*/ 	.byte	0x05
	.zero		1


	//   ....[66]....
        /*0528*/ 	.word	0x00002920
        /*052c*/ 	.word	0x00000000
        /*0530*/ 	.word	0x00000000
        /*0534*/ 	.short	0x010a
        /*0536*/ 	.byte	0xff
	.zero		1


	//   ....[67]....
        /*0538*/ 	.word	0x00002a40
        /*053c*/ 	.word	0x00000000
        /*0540*/ 	.word	0x00000150
        /*0544*/ 	.short	0x010a
        /*0546*/ 	.byte	0xff
	.zero		1


	//   ....[68]....
        /*0548*/ 	.word	0x00002ab0
        /*054c*/ 	.word	0x00000000
        /*0550*/ 	.word	0x00000000
        /*0554*/ 	.short	0x0101
        /*0556*/ 	.byte	0xff
	.zero		1


	//   ....[69]....
        /*0558*/ 	.word	0x00002ad0
        /*055c*/ 	.word	0x000000ff
        /*0560*/ 	.word	0x00000100
        /*0564*/ 	.short	0x010a
        /*0566*/ 	.byte	0x05
	.zero		1


	//   ....[70]....
        /*0568*/ 	.word	0x00002bf0
        /*056c*/ 	.word	0x00000000
        /*0570*/ 	.word	0x000000f0
        /*0574*/ 	.short	0x010a
        /*0576*/ 	.byte	0xff
	.zero		1


	//   ....[71]....
        /*0578*/ 	.word	0x00002cf0
        /*057c*/ 	.word	0x00000000
        /*0580*/ 	.word	0x00000000
        /*0584*/ 	.short	0x0101
        /*0586*/ 	.byte	0xff
	.zero		1


	//   ....[72]....
        /*0588*/ 	.word	0x00002d80
        /*058c*/ 	.word	0x000000ff
        /*0590*/ 	.word	0x00000100
        /*0594*/ 	.short	0x0106
        /*0596*/ 	.byte	0x05
	.zero		1


	//   ....[73]....
        /*0598*/ 	.word	0x00002da0
        /*059c*/ 	.word	0x000000ff
        /*05a0*/ 	.word	0x00000100
        /*05a4*/ 	.short	0x010a
        /*05a6*/ 	.byte	0x05
	.zero		1


	//   ....[74]....
        /*05a8*/ 	.word	0x00002e30
        /*05ac*/ 	.word	0x000000ff
        /*05b0*/ 	.word	0x00000100
        /*05b4*/ 	.short	0x0106
        /*05b6*/ 	.byte	0x04
	.zero		1


	//   ....[75]....
        /*05b8*/ 	.word	0x00002e70
        /*05bc*/ 	.word	0x00000000
        /*05c0*/ 	.word	0x00000100
        /*05c4*/ 	.short	0x010a
        /*05c6*/ 	.byte	0xff
	.zero		1


	//   ....[76]....
        /*05c8*/ 	.word	0x00003370
        /*05cc*/ 	.word	0x00000000
        /*05d0*/ 	.word	0x000000f0
        /*05d4*/ 	.short	0x010a
        /*05d6*/ 	.byte	0xff
	.zero		1


	//   ....[77]....
        /*05d8*/ 	.word	0x00003470
        /*05dc*/ 	.word	0x00000003
        /*05e0*/ 	.word	0x00000000
        /*05e4*/ 	.short	0x0101
        /*05e6*/ 	.byte	0xff
	.zero		1


	//   ....[78]....
        /*05e8*/ 	.word	0x00003480
        /*05ec*/ 	.word	0x000000ff
        /*05f0*/ 	.word	0x00000000
        /*05f4*/ 	.short	0x010a
        /*05f6*/ 	.byte	0x04
	.zero		1


	//   ....[79]....
        /*05f8*/ 	.word	0x00003500
        /*05fc*/ 	.word	0x000000ff
        /*0600*/ 	.word	0x00000130
        /*0604*/ 	.short	0x010a
        /*0606*/ 	.byte	0x08
	.zero		1


	//   ....[80]....
        /*0608*/ 	.word	0x000035e0
        /*060c*/ 	.word	0x000000ff
        /*0610*/ 	.word	0x00000000
        /*0614*/ 	.short	0x010a
        /*0616*/ 	.byte	0x07
	.zero		1


	//   ....[81]....
        /*0618*/ 	.word	0x00003720
        /*061c*/ 	.word	0x000000ff
        /*0620*/ 	.word	0x00000000
        /*0624*/ 	.short	0x010a
        /*0626*/ 	.byte	0x04
	.zero		1


	//   ....[82]....
        /*0628*/ 	.word	0x00003910
        /*062c*/ 	.word	0x000000ff
        /*0630*/ 	.word	0x00000000
        /*0634*/ 	.short	0x010a
        /*0636*/ 	.byte	0x05
	.zero		1


	//   ....[83]....
        /*0638*/ 	.word	0x000039a0
        /*063c*/ 	.word	0x000000ff
        /*0640*/ 	.word	0x00000000
        /*0644*/ 	.short	0x010a
        /*0646*/ 	.byte	0x05
	.zero		1


	//   ....[84]....
        /*0648*/ 	.word	0x00003a30
        /*064c*/ 	.word	0x000000ff
        /*0650*/ 	.word	0x00000000
        /*0654*/ 	.short	0x010a
        /*0656*/ 	.byte	0x05
	.zero		1


	//   ....[85]....
        /*0658*/ 	.word	0x00003ac0
        /*065c*/ 	.word	0x000000ff
        /*0660*/ 	.word	0x00000000
        /*0664*/ 	.short	0x010a
        /*0666*/ 	.byte	0x07
	.zero		1


	//   ....[86]....
        /*0668*/ 	.word	0x00003f40
        /*066c*/ 	.word	0x00000000
        /*0670*/ 	.word	0x000000f0
        /*0674*/ 	.short	0x010a
        /*0676*/ 	.byte	0xff
	.zero		1


	//   ....[87]....
        /*0678*/ 	.word	0x00004000
        /*067c*/ 	.word	0x00000000
        /*0680*/ 	.word	0x00000000
        /*0684*/ 	.short	0x0101
        /*0686*/ 	.byte	0xff
	.zero		1


	//   ....[88]....
        /*0688*/ 	.word	0x00004320
        /*068c*/ 	.word	0x000000ff
        /*0690*/ 	.word	0x000000e8
        /*0694*/ 	.short	0x010a
        /*0696*/ 	.byte	0x07
	.zero		1


	//   ....[89]....
        /*0698*/ 	.word	0x00004510
        /*069c*/ 	.word	0x000000ff
        /*06a0*/ 	.word	0x000000c0
        /*06a4*/ 	.short	0x010a
        /*06a6*/ 	.byte	0x07
	.zero		1


	//   ....[90]....
        /*06a8*/ 	.word	0x00004680
        /*06ac*/ 	.word	0x000000ff
        /*06b0*/ 	.word	0x000000a0
        /*06b4*/ 	.short	0x010b
        /*06b6*/ 	.byte	0x07
	.zero		1


	//   ....[91]....
        /*06b8*/ 	.word	0x00004690
        /*06bc*/ 	.word	0x000000ff
        /*06c0*/ 	.word	0x00000000
        /*06c4*/ 	.short	0x0101
        /*06c6*/ 	.byte	0x08
	.zero		1


	//   ....[92]....
        /*06c8*/ 	.word	0x000046a0
        /*06cc*/ 	.word	0x000000ff
        /*06d0*/ 	.word	0x000000c8
        /*06d4*/ 	.short	0x010a
        /*06d6*/ 	.byte	0x07
	.zero		1


	//   ....[93]....
        /*06d8*/ 	.word	0x000047f0
        /*06dc*/ 	.word	0x000000ff
        /*06e0*/ 	.word	0x000000a8
        /*06e4*/ 	.short	0x010b
        /*06e6*/ 	.byte	0x07
	.zero		1


	//   ....[94]....
        /*06e8*/ 	.word	0x00004800
        /*06ec*/ 	.word	0x000000ff
        /*06f0*/ 	.word	0x00000000
        /*06f4*/ 	.short	0x0101
        /*06f6*/ 	.byte	0x08
	.zero		1


	//   ....[95]....
        /*06f8*/ 	.word	0x00004810
        /*06fc*/ 	.word	0x000000ff
        /*0700*/ 	.word	0x000000d0
        /*0704*/ 	.short	0x010a
        /*0706*/ 	.byte	0x07
	.zero		1


	//   ....[96]....
        /*0708*/ 	.word	0x00004990
        /*070c*/ 	.word	0x000000ff
        /*0710*/ 	.word	0x000000b0
        /*0714*/ 	.short	0x010b
        /*0716*/ 	.byte	0x07
	.zero		1


	//   ....[97]....
        /*0718*/ 	.word	0x000049d0
        /*071c*/ 	.word	0x000000ff
        /*0720*/ 	.word	0x00000000
        /*0724*/ 	.short	0x0101
        /*0726*/ 	.byte	0x08
	.zero		1


	//   ....[98]....
        /*0728*/ 	.word	0x00004a10
        /*072c*/ 	.word	0x000000ff
        /*0730*/ 	.word	0x000000d8
        /*0734*/ 	.short	0x010a
        /*0736*/ 	.byte	0x07
	.zero		1


	//   ....[99]....
        /*0738*/ 	.word	0x00004c50
        /*073c*/ 	.word	0x000000ff
        /*0740*/ 	.word	0x000000b8
        /*0744*/ 	.short	0x010b
        /*0746*/ 	.byte	0x07
	.zero		1


	//   ....[100]....
        /*0748*/ 	.word	0x00004c70
        /*074c*/ 	.word	0x000000ff
        /*0750*/ 	.word	0x00000000
        /*0754*/ 	.short	0x0101
        /*0756*/ 	.byte	0x0d
	.zero		1


	//   ....[101]....
        /*0758*/ 	.word	0x00004ca0
        /*075c*/ 	.word	0x000000ff
        /*0760*/ 	.word	0x000000c0
        /*0764*/ 	.short	0x010a
        /*0766*/ 	.byte	0x07
	.zero		1


	//   ....[102]....
        /*0768*/ 	.word	0x00004cc0
        /*076c*/ 	.word	0x000000ff
        /*0770*/ 	.word	0x000000c8
        /*0774*/ 	.short	0x010a
        /*0776*/ 	.byte	0x07
	.zero		1


	//   ....[103]....
        /*0778*/ 	.word	0x00004ce0
        /*077c*/ 	.word	0x000000ff
        /*0780*/ 	.word	0x000000d0
        /*0784*/ 	.short	0x010a
        /*0786*/ 	.byte	0x07
	.zero		1


	//   ....[104]....
        /*0788*/ 	.word	0x00004d20
        /*078c*/ 	.word	0x00000000
        /*0790*/ 	.word	0x000000d8
        /*0794*/ 	.short	0x010a
        /*0796*/ 	.byte	0xff
	.zero		1


	//   ....[105]....
        /*0798*/ 	.word	0x00005060
        /*079c*/ 	.word	0x00000000
        /*07a0*/ 	.word	0x000000f0
        /*07a4*/ 	.short	0x010a
        /*07a6*/ 	.byte	0xff
	.zero		1


	//   ....[106]....
        /*07a8*/ 	.word	0x00005170
        /*07ac*/ 	.word	0x00000000
        /*07b0*/ 	.word	0x00000000
        /*07b4*/ 	.short	0x0101
        /*07b6*/ 	.byte	0xff
	.zero		1


	//   ....[107]....
        /*07b8*/ 	.word	0x00005b90
        /*07bc*/ 	.word	0x00000002
        /*07c0*/ 	.word	0x000000a0
        /*07c4*/ 	.short	0x010a
        /*07c6*/ 	.byte	0xff
	.zero		1


	//   ....[108]....
        /*07c8*/ 	.word	0x00005bd0
        /*07cc*/ 	.word	0x00000071
        /*07d0*/ 	.word	0x00000110
        /*07d4*/ 	.short	0x010a
        /*07d6*/ 	.byte	0xff
	.zero		1


	//   ....[109]....
        /*07d8*/ 	.word	0x00005d10
        /*07dc*/ 	.word	0x00000002
        /*07e0*/ 	.word	0x000000a0
        /*07e4*/ 	.short	0x010a
        /*07e6*/ 	.byte	0xff
	.zero		1


	//   ....[110]....
        /*07e8*/ 	.word	0x00005e30
        /*07ec*/ 	.word	0x00000000
        /*07f0*/ 	.word	0x00000000
        /*07f4*/ 	.short	0x0101
        /*07f6*/ 	.byte	0xff
	.zero		1


	//   ....[111]....
        /*07f8*/ 	.word	0x00005eb0
        /*07fc*/ 	.word	0x00000071
        /*0800*/ 	.word	0x00000110
        /*0804*/ 	.short	0x010a
        /*0806*/ 	.byte	0xff
	.zero		1


	//   ....[112]....
        /*0808*/ 	.word	0x00006a00
        /*080c*/ 	.word	0x00000000
        /*0810*/ 	.word	0x000000a0
        /*0814*/ 	.short	0x010a
        /*0816*/ 	.byte	0xff
	.zero		1


	//   ....[113]....
        /*0818*/ 	.word	0x00006ac0
        /*081c*/ 	.word	0x00000000
        /*0820*/ 	.word	0x000000a0
        /*0824*/ 	.short	0x010a
        /*0826*/ 	.byte	0xff
	.zero		1


	//   ....[114]....
        /*0828*/ 	.word	0x00006bf0
        /*082c*/ 	.word	0x00000000
        /*0830*/ 	.word	0x00000000
        /*0834*/ 	.short	0x0101
        /*0836*/ 	.byte	0xff
	.zero		1


	//   ....[115]....
        /*0838*/ 	.word	0x00007760
        /*083c*/ 	.word	0x00000000
        /*0840*/ 	.word	0x000000a0
        /*0844*/ 	.short	0x010a
        /*0846*/ 	.byte	0xff
	.zero		1


	//   ....[116]....
        /*0848*/ 	.word	0x00007820
        /*084c*/ 	.word	0x00000000
        /*0850*/ 	.word	0x000000a0
        /*0854*/ 	.short	0x010a
        /*0856*/ 	.byte	0xff
	.zero		1


	//   ....[117]....
        /*0858*/ 	.word	0x00007950
        /*085c*/ 	.word	0x00000000
        /*0860*/ 	.word	0x00000000
        /*0864*/ 	.short	0x0101
        /*0866*/ 	.byte	0xff
	.zero		1


	//   ....[118]....
        /*0868*/ 	.word	0x000084f0
        /*086c*/ 	.word	0x00000000
        /*0870*/ 	.word	0x000000a0
        /*0874*/ 	.short	0x010a
        /*0876*/ 	.byte	0xff
	.zero		1


	//   ....[119]....
        /*0878*/ 	.word	0x000085b0
        /*087c*/ 	.word	0x00000000
        /*0880*/ 	.word	0x000000a0
        /*0884*/ 	.short	0x010a
        /*0886*/ 	.byte	0xff
	.zero		1


	//   ....[120]....
        /*0888*/ 	.word	0x000086e0
        /*088c*/ 	.word	0x00000000
        /*0890*/ 	.word	0x00000000
        /*0894*/ 	.short	0x0101
        /*0896*/ 	.byte	0xff
	.zero		1


	//   ....[121]....
        /*0898*/ 	.word	0x00008b20
        /*089c*/ 	.word	0x000000ff
        /*08a0*/ 	.word	0x00000000
        /*08a4*/ 	.short	0x0101
        /*08a6*/ 	.byte	0x05
	.zero		1


	//   ....[122]....
        /*08a8*/ 	.word	0x00009360
        /*08ac*/ 	.word	0x00000002
        /*08b0*/ 	.word	0x00000160
        /*08b4*/ 	.short	0x010a
        /*08b6*/ 	.byte	0xff
	.zero		1


	//   ....[123]....
        /*08b8*/ 	.word	0x000093c0
        /*08bc*/ 	.word	0x00000002
        /*08c0*/ 	.word	0x00000050
        /*08c4*/ 	.short	0x010a
        /*08c6*/ 	.byte	0xff
	.zero		1


	//   ....[124]....
        /*08c8*/ 	.word	0x00009420
        /*08cc*/ 	.word	0x00000002
        /*08d0*/ 	.word	0x00000050
        /*08d4*/ 	.short	0x010a
        /*08d6*/ 	.byte	0xff
	.zero		1


	//   ....[125]....
        /*08d8*/ 	.word	0x00009470
        /*08dc*/ 	.word	0x00000002
        /*08e0*/ 	.word	0x000000f0
        /*08e4*/ 	.short	0x010a
        /*08e6*/ 	.byte	0xff
	.zero		1


	//   ....[126]....
        /*08e8*/ 	.word	0x000094d0
        /*08ec*/ 	.word	0x00000000
        /*08f0*/ 	.word	0x00000000
        /*08f4*/ 	.short	0x010a
        /*08f6*/ 	.byte	0xff
	.zero		1


	//   ....[127]....
        /*08f8*/ 	.word	0x00009530
        /*08fc*/ 	.word	0x00000000
        /*0900*/ 	.word	0x00000000
        /*0904*/ 	.short	0x010a
        /*0906*/ 	.byte	0xff
	.zero		1


	//   ....[128]....
        /*0908*/ 	.word	0x00009590
        /*090c*/ 	.word	0x00000000
        /*0910*/ 	.word	0x00000000
        /*0914*/ 	.short	0x010a
        /*0916*/ 	.byte	0xff
	.zero		1


	//   ....[129]....
        /*0918*/ 	.word	0x000095f0
        /*091c*/ 	.word	0x00000000
        /*0920*/ 	.word	0x00000000
        /*0924*/ 	.short	0x010a
        /*0926*/ 	.byte	0xff
	.zero		1


	//   ....[130]....
        /*0928*/ 	.word	0x00009650
        /*092c*/ 	.word	0x00000000
        /*0930*/ 	.word	0x00000000
        /*0934*/ 	.short	0x010a
        /*0936*/ 	.byte	0xff
	.zero		1


	//   ....[131]....
        /*0938*/ 	.word	0x000096b0
        /*093c*/ 	.word	0x00000000
        /*0940*/ 	.word	0x00000000
        /*0944*/ 	.short	0x010a
        /*0946*/ 	.byte	0xff
	.zero		1


	//   ....[132]....
        /*0948*/ 	.word	0x00009710
        /*094c*/ 	.word	0x00000000
        /*0950*/ 	.word	0x00000000
        /*0954*/ 	.short	0x010a
        /*0956*/ 	.byte	0xff
	.zero		1


	//   ....[133]....
        /*0958*/ 	.word	0x00009770
        /*095c*/ 	.word	0x00000000
        /*0960*/ 	.word	0x00000000
        /*0964*/ 	.short	0x010a
        /*0966*/ 	.byte	0xff
	.zero		1


	//   ....[134]....
        /*0968*/ 	.word	0x000097d0
        /*096c*/ 	.word	0x00000000
        /*0970*/ 	.word	0x00000000
        /*0974*/ 	.short	0x010a
        /*0976*/ 	.byte	0xff
	.zero		1


	//   ....[135]....
        /*0978*/ 	.word	0x00009820
        /*097c*/ 	.word	0x00000000
        /*0980*/ 	.word	0x00000150
        /*0984*/ 	.short	0x010a
        /*0986*/ 	.byte	0xff
	.zero		1


	//   ....[136]....
        /*0988*/ 	.word	0x00009880
        /*098c*/ 	.word	0x00000000
        /*0990*/ 	.word	0x00000100
        /*0994*/ 	.short	0x010a
        /*0996*/ 	.byte	0xff
	.zero		1


	//   ....[137]....
        /*0998*/ 	.word	0x000098d0
        /*099c*/ 	.word	0x00000000
        /*09a0*/ 	.word	0x000000f0
        /*09a4*/ 	.short	0x010a
        /*09a6*/ 	.byte	0xff
	.zero		1


	//   ....[138]....
        /*09a8*/ 	.word	0x00009930
        /*09ac*/ 	.word	0x00000000
        /*09b0*/ 	.word	0x00000100
        /*09b4*/ 	.short	0x010a
        /*09b6*/ 	.byte	0xff
	.zero		1


	//   ....[139]....
        /*09b8*/ 	.word	0x00009980
        /*09bc*/ 	.word	0x00000000
        /*09c0*/ 	.word	0x000000f0
        /*09c4*/ 	.short	0x010a
        /*09c6*/ 	.byte	0xff
	.zero		1


	//   ....[140]....
        /*09c8*/ 	.word	0x000099e0
        /*09cc*/ 	.word	0x00000002
        /*09d0*/ 	.word	0x00000130
        /*09d4*/ 	.short	0x010a
        /*09d6*/ 	.byte	0xff
	.zero		1


	//   ....[141]....
        /*09d8*/ 	.word	0x00009a40
        /*09dc*/ 	.word	0x00000000
        /*09e0*/ 	.word	0x00000000
        /*09e4*/ 	.short	0x010a
        /*09e6*/ 	.byte	0xff
	.zero		1


	//   ....[142]....
        /*09e8*/ 	.word	0x00009aa0
        /*09ec*/ 	.word	0x00000000
        /*09f0*/ 	.word	0x00000000
        /*09f4*/ 	.short	0x010a
        /*09f6*/ 	.byte	0xff
	.zero		1


	//   ....[143]....
        /*09f8*/ 	.word	0x00009b00
        /*09fc*/ 	.word	0x00000000
        /*0a00*/ 	.word	0x00000000
        /*0a04*/ 	.short	0x010a
        /*0a06*/ 	.byte	0xff
	.zero		1


	//   ....[144]....
        /*0a08*/ 	.word	0x00009b60
        /*0a0c*/ 	.word	0x00000000
        /*0a10*/ 	.word	0x00000000
        /*0a14*/ 	.short	0x010a
        /*0a16*/ 	.byte	0xff
	.zero		1


	//   ....[145]....
        /*0a18*/ 	.word	0x00009bc0
        /*0a1c*/ 	.word	0x00000000
        /*0a20*/ 	.word	0x00000000
        /*0a24*/ 	.short	0x010a
        /*0a26*/ 	.byte	0xff
	.zero		1


	//   ....[146]....
        /*0a28*/ 	.word	0x00009c10
        /*0a2c*/ 	.word	0x00000000
        /*0a30*/ 	.word	0x000000f0
        /*0a34*/ 	.short	0x010a
        /*0a36*/ 	.byte	0xff
	.zero		1


	//   ....[147]....
        /*0a38*/ 	.word	0x00009c70
        /*0a3c*/ 	.word	0x00000000
        /*0a40*/ 	.word	0x000000e8
        /*0a44*/ 	.short	0x010a
        /*0a46*/ 	.byte	0xff
	.zero		1


	//   ....[148]....
        /*0a48*/ 	.word	0x00009cd0
        /*0a4c*/ 	.word	0x00000000
        /*0a50*/ 	.word	0x000000c0
        /*0a54*/ 	.short	0x010a
        /*0a56*/ 	.byte	0xff
	.zero		1


	//   ....[149]....
        /*0a58*/ 	.word	0x00009d30
        /*0a5c*/ 	.word	0x00000000
        /*0a60*/ 	.word	0x000000c8
        /*0a64*/ 	.short	0x010a
        /*0a66*/ 	.byte	0xff
	.zero		1


	//   ....[150]....
        /*0a68*/ 	.word	0x00009d90
        /*0a6c*/ 	.word	0x00000000
        /*0a70*/ 	.word	0x000000d0
        /*0a74*/ 	.short	0x010a
        /*0a76*/ 	.byte	0xff
	.zero		1


	//   ....[151]....
        /*0a78*/ 	.word	0x00009df0
        /*0a7c*/ 	.word	0x00000000
        /*0a80*/ 	.word	0x000000d8
        /*0a84*/ 	.short	0x010a
        /*0a86*/ 	.byte	0xff
	.zero		1


	//   ....[152]....
        /*0a88*/ 	.word	0x00009e50
        /*0a8c*/ 	.word	0x00000000
        /*0a90*/ 	.word	0x000000c0
        /*0a94*/ 	.short	0x010a
        /*0a96*/ 	.byte	0xff
	.zero		1


	//   ....[153]....
        /*0a98*/ 	.word	0x00009eb0
        /*0a9c*/ 	.word	0x00000000
        /*0aa0*/ 	.word	0x000000c8
        /*0aa4*/ 	.short	0x010a
        /*0aa6*/ 	.byte	0xff
	.zero		1


	//   ....[154]....
        /*0aa8*/ 	.word	0x00009f10
        /*0aac*/ 	.word	0x00000000
        /*0ab0*/ 	.word	0x000000d0
        /*0ab4*/ 	.short	0x010a
        /*0ab6*/ 	.byte	0xff
	.zero		1


	//   ....[155]....
        /*0ab8*/ 	.word	0x00009f60
        /*0abc*/ 	.word	0x00000000
        /*0ac0*/ 	.word	0x000000f0
        /*0ac4*/ 	.short	0x010a
        /*0ac6*/ 	.byte	0xff
	.zero		1


	//   ....[156]....
        /*0ac8*/ 	.word	0x00009fb0
        /*0acc*/ 	.word	0x00000002
        /*0ad0*/ 	.word	0x000000a0
        /*0ad4*/ 	.short	0x010a
        /*0ad6*/ 	.byte	0xff
	.zero		1


	//   ....[157]....
        /*0ad8*/ 	.word	0x0000a000
        /*0adc*/ 	.word	0x00000071
        /*0ae0*/ 	.word	0x00000110
        /*0ae4*/ 	.short	0x010a
        /*0ae6*/ 	.byte	0xff
	.zero		1


	//   ....[158]....
        /*0ae8*/ 	.word	0x0000a050
        /*0aec*/ 	.word	0x00000000
        /*0af0*/ 	.word	0x000000a0
        /*0af4*/ 	.short	0x010a
        /*0af6*/ 	.byte	0xff
	.zero		1


	//   ....[159]....
        /*0af8*/ 	.word	0x0000a0a0
        /*0afc*/ 	.word	0x00000000
        /*0b00*/ 	.word	0x000000a0
        /*0b04*/ 	.short	0x010a
        /*0b06*/ 	.byte	0xff
	.zero		1


	//   ....[160]....
        /*0b08*/ 	.word	0x0000a0f0
        /*0b0c*/ 	.word	0x00000000
        /*0b10*/ 	.word	0x000000a0
        /*0b14*/ 	.short	0x010a
        /*0b16*/ 	.byte	0xff
	.zero		1


	//----- nvinfo : EIATTR_NUM_MBARRIERS
	.align		4
.L_48:
        /*0b18*/ 	.byte	0x03, 0x38
        /*0b1a*/ 	.short	0x002e


	//----- nvinfo : EIATTR_EXIT_INSTR_OFFSETS
	.align		4
        /*0b1c*/ 	.byte	0x04, 0x1c
        /*0b1e*/ 	.short	(.L_50 - .L_49)


	//   ....[0]....
.L_49:
        /*0b20*/ 	.word	0x00002950


	//   ....[1]....
        /*0b24*/ 	.word	0x00002e40


	//   ....[2]....
        /*0b28*/ 	.word	0x00002ea0


	//   ....[3]....
        /*0b2c*/ 	.word	0x00003d20


	//   ....[4]....
        /*0b30*/ 	.word	0x00004d50


	//   ....[5]....
        /*0b34*/ 	.word	0x00004d90


	//   ....[6]....
        /*0b38*/ 	.word	0x00009350


	//----- nvinfo : EIATTR_MAX_THREADS
	.align		4
.L_50:
        /*0b3c*/ 	.byte	0x04, 0x05
        /*0b3e*/ 	.short	(.L_52 - .L_51)
.L_51:
        /*0b40*/ 	.word	0x00000100
        /*0b44*/ 	.word	0x00000001
        /*0b48*/ 	.word	0x00000001


	//----- nvinfo : EIATTR_CRS_STACK_SIZE
	.align		4
.L_52:
        /*0b4c*/ 	.byte	0x04, 0x1e
        /*0b4e*/ 	.short	(.L_54 - .L_53)
.L_53:
        /*0b50*/ 	.word	0x00000000


	//----- nvinfo : EIATTR_CBANK_PARAM_SIZE
	.align		4
.L_54:
        /*0b54*/ 	.byte	0x03, 0x19
        /*0b56*/ 	.short	0x0800


	//----- nvinfo : EIATTR_PARAM_CBANK
	.align		4
        /*0b58*/ 	.byte	0x04, 0x0a
        /*0b5a*/ 	.short	(.L_56 - .L_55)
	.align		4
.L_55:
        /*0b5c*/ 	.word	index@(.nv.constant0._ZN7cutlass13device_kernelINS_4gemm6kernel13GemmUniversalIN4cute5tupleIJiiiiEEENS1_10collective13CollectiveMmaINS1_35MainloopSm100TmaUmmaWarpSpecializedILi10ELi2ELi4ENS5_IJNS4_1CILi1EEESB_SB_EEEEENS5_IJNSA_ILi64EEENSA_ILi256EEESE_EEENS_12float_e5m2_tENS5_IJlSB_lEEENS_12float_e4m3_tESI_NS4_8TiledMMAINS4_8MMA_AtomIJNS4_10MMA_TraitsINS4_19SM100_MMA_F8F6F4_SSEJSH_SJ_fSE_SF_NS4_17integral_constantINS4_4UMMA5MajorELSQ_0EEESR_NSO_INSP_7ScaleInELSS_0EEEST_EEEEEENS4_6LayoutISC_NS5_IJNSA_ILi0EEESX_SX_EEEEENS5_IJNS4_10UnderscoreES10_S10_EEEEENS4_13SM90_TMA_LOADENS4_14ComposedLayoutINS4_7SwizzleILi2ELi4ELi3EEENS4_18smem_ptr_flag_bitsILi8EEENSW_INS5_IJNSA_ILi8EEESE_EEENS5_IJSE_SB_EEEEEEEvNS4_8identityES13_S1D_vS1E_EENS_8epilogue10collective18CollectiveEpilogueINS1G_23Sm100TmaWarpSpecializedILi4ELi2ELi32ELb0ELb0EEEJSG_NS5_IJNSW_ISE_SB_EES1L_EEESH_SI_SH_SI_NS1G_6fusion15FusionCallbacksIS1K_NS1N_17LinearCombinationISH_fSH_fLNS_15FloatRoundStyleE2EEESG_S1M_JEEENS4_5SM1004TMEM4LOAD26SM100_TMEM_LOAD_16dp32b32xES13_S1D_NS4_39AutoVectorizingCopyWithAssumedAlignmentILi128EEENS4_14SM90_TMA_STOREES1D_S1Y_S1Y_EEEvvEEEEvNT_6ParamsE)
        /*0b60*/ 	.short	0x0380
        /*0b62*/ 	.short	0x0800


	//----- nvinfo : EIATTR_SW_WAR
	.align		4
.L_56:
        /*0b64*/ 	.byte	0x04, 0x36
        /*0b66*/ 	.short	(.L_58 - .L_57)
.L_57:
        /*0b68*/ 	.word	0x00000008
.L_58:


//--------------------- .nv.callgraph             --------------------------
	.section	.nv.callgraph,"",@"SHT_CUDA_CALLGRAPH"
	.align	4
	.sectionentsize	8
	.align		4
        /*0000*/ 	.word	0x00000000
	.align		4
        /*0004*/ 	.word	0xffffffff
	.align		4
        /*0008*/ 	.word	index@(_ZN7cutlass13device_kernelINS_4gemm6kernel13GemmUniversalIN4cute5tupleIJiiiiEEENS1_10collective13CollectiveMmaINS1_35MainloopSm100TmaUmmaWarpSpecializedILi10ELi2ELi4ENS5_IJNS4_1CILi1EEESB_SB_EEEEENS5_IJNSA_ILi64EEENSA_ILi256EEESE_EEENS_12float_e5m2_tENS5_IJlSB_lEEENS_12float_e4m3_tESI_NS4_8TiledMMAINS4_8MMA_AtomIJNS4_10MMA_TraitsINS4_19SM100_MMA_F8F6F4_SSEJSH_SJ_fSE_SF_NS4_17integral_constantINS4_4UMMA5MajorELSQ_0EEESR_NSO_INSP_7ScaleInELSS_0EEEST_EEEEEENS4_6LayoutISC_NS5_IJNSA_ILi0EEESX_SX_EEEEENS5_IJNS4_10UnderscoreES10_S10_EEEEENS4_13SM90_TMA_LOADENS4_14ComposedLayoutINS4_7SwizzleILi2ELi4ELi3EEENS4_18smem_ptr_flag_bitsILi8EEENSW_INS5_IJNSA_ILi8EEESE_EEENS5_IJSE_SB_EEEEEEEvNS4_8identityES13_S1D_vS1E_EENS_8epilogue10collective18CollectiveEpilogueINS1G_23Sm100TmaWarpSpecializedILi4ELi2ELi32ELb0ELb0EEEJSG_NS5_IJNSW_ISE_SB_EES1L_EEESH_SI_SH_SI_NS1G_6fusion15FusionCallbacksIS1K_NS1N_17LinearCombinationISH_fSH_fLNS_15FloatRoundStyleE2EEESG_S1M_JEEENS4_5SM1004TMEM4LOAD26SM100_TMEM_LOAD_16dp32b32xES13_S1D_NS4_39AutoVectorizingCopyWithAssumedAlignmentILi128EEENS4_14SM90_TMA_STOREES1D_S1Y_S1Y_EEEvvEEEEvNT_6ParamsE)
	.align		4
        /*000c*/ 	.word	index@(__assertfail)
	.align		4
        /*0010*/ 	.word	0x00000000
	.align		4
        /*0014*/ 	.word	0xfffffffe
	.align		4
        /*0018*/ 	.word	0x00000000
	.align		4
        /*001c*/ 	.word	0xfffffffd
	.align		4
        /*0020*/ 	.word	0x00000000
	.align		4
        /*0024*/ 	.word	0xfffffffc


//--------------------- .nv.constant4             --------------------------
	.section	.nv.constant4,"a",@progbits
	.align	8
	.align		8
.nv.constant4:
        /*0000*/ 	.dword	__assertfail
	.align		8
        /*0008*/ 	.dword	__unnamed_1
	.align		8
        /*0010*/ 	.dword	__unnamed_2
	.align		8
        /*0018*/ 	.dword	__unnamed_3
	.align		8
        /*0020*/ 	.dword	_ZN40_INTERNAL_5c1715a5_4_k_cu_b65ecc40_279984cuda3std3__45__cpo5beginE
	.align		8
        /*0028*/ 	.dword	_ZN40_INTERNAL_5c1715a5_4_k_cu_b65ecc40_279984cuda3std3__45__cpo3endE
	.align		8
        /*0030*/ 	.dword	_ZN40_INTERNAL_5c1715a5_4_k_cu_b65ecc40_279984cuda3std3__45__cpo6cbeginE
	.align		8
        /*0038*/ 	.dword	_ZN40_INTERNAL_5c1715a5_4_k_cu_b65ecc40_279984cuda3std3__45__cpo4cendE
	.align		8
        /*0040*/ 	.dword	_ZN40_INTERNAL_5c1715a5_4_k_cu_b65ecc40_279984cuda3std3__442_GLOBAL__N__5c1715a5_4_k_cu_b65ecc40_279986ignoreE
	.align		8
        /*0048*/ 	.dword	_ZN40_INTERNAL_5c1715a5_4_k_cu_b65ecc40_279984cuda3std3__419piecewise_constructE
	.align		8
        /*0050*/ 	.dword	_ZN40_INTERNAL_5c1715a5_4_k_cu_b65ecc40_279984cuda3std3__48in_placeE
	.align		8
        /*0058*/ 	.dword	_ZN40_INTERNAL_5c1715a5_4_k_cu_b65ecc40_279984cuda3std6ranges3__45__cpo4swapE
	.align		8
        /*0060*/ 	.dword	_ZN40_INTERNAL_5c1715a5_4_k_cu_b65ecc40_279984cuda3std6ranges3__45__cpo9iter_moveE
	.align		8
        /*0068*/ 	.dword	_ZN40_INTERNAL_5c1715a5_4_k_cu_b65ecc40_279984cute7productE
	.align		8
        /*0070*/ 	.dword	_ZN40_INTERNAL_5c1715a5_4_k_cu_b65ecc40_279984cute1_E
	.align		8
        /*0078*/ 	.dword	$str$25
	.align		8
        /*0080*/ 	.dword	$str$26
	.align		8
        /*0088*/ 	.dword	$str$27
	.align		8
        /*0090*/ 	.dword	$str$28


//--------------------- .text._ZN7cutlass13device_kernelINS_4gemm6kernel13GemmUniversalIN4cute5tupleIJiiiiEEENS1_10collective13CollectiveMmaINS1_35MainloopSm100TmaUmmaWarpSpecializedILi10ELi2ELi4ENS5_IJNS4_1CILi1EEESB_SB_EEEEENS5_IJNSA_ILi64EEENSA_ILi256EEESE_EEENS_12float_e5m2_tENS5_IJlSB_lEEENS_12float_e4m3_tESI_NS4_8TiledMMAINS4_8MMA_AtomIJNS4_10MMA_TraitsINS4_19SM100_MMA_F8F6F4_SSEJSH_SJ_fSE_SF_NS4_17integral_constantINS4_4UMMA5MajorELSQ_0EEESR_NSO_INSP_7ScaleInELSS_0EEEST_EEEEEENS4_6LayoutISC_NS5_IJNSA_ILi0EEESX_SX_EEEEENS5_IJNS4_10UnderscoreES10_S10_EEEEENS4_13SM90_TMA_LOADENS4_14ComposedLayoutINS4_7SwizzleILi2ELi4ELi3EEENS4_18smem_ptr_flag_bitsILi8EEENSW_INS5_IJNSA_ILi8EEESE_EEENS5_IJSE_SB_EEEEEEEvNS4_8identityES13_S1D_vS1E_EENS_8epilogue10collective18CollectiveEpilogueINS1G_23Sm100TmaWarpSpecializedILi4ELi2ELi32ELb0ELb0EEEJSG_NS5_IJNSW_ISE_SB_EES1L_EEESH_SI_SH_SI_NS1G_6fusion15FusionCallbacksIS1K_NS1N_17LinearCombinationISH_fSH_fLNS_15FloatRoundStyleE2EEESG_S1M_JEEENS4_5SM1004TMEM4LOAD26SM100_TMEM_LOAD_16dp32b32xES13_S1D_NS4_39AutoVectorizingCopyWithAssumedAlignmentILi128EEENS4_14SM90_TMA_STOREES1D_S1Y_S1Y_EEEvvEEEEvNT_6ParamsE --------------------------
	.section	.text._ZN7cutlass13device_kernelINS_4gemm6kernel13GemmUniversalIN4cute5tupleIJiiiiEEENS1_10collective13CollectiveMmaINS1_35MainloopSm100TmaUmmaWarpSpecializedILi10ELi2ELi4ENS5_IJNS4_1CILi1EEESB_SB_EEEEENS5_IJNSA_ILi64EEENSA_ILi256EEESE_EEENS_12float_e5m2_tENS5_IJlSB_lEEENS_12float_e4m3_tESI_NS4_8TiledMMAINS4_8MMA_AtomIJNS4_10MMA_TraitsINS4_19SM100_MMA_F8F6F4_SSEJSH_SJ_fSE_SF_NS4_17integral_constantINS4_4UMMA5MajorELSQ_0EEESR_NSO_INSP_7ScaleInELSS_0EEEST_EEEEEENS4_6LayoutISC_NS5_IJNSA_ILi0EEESX_SX_EEEEENS5_IJNS4_10UnderscoreES10_S10_EEEEENS4_13SM90_TMA_LOADENS4_14ComposedLayoutINS4_7SwizzleILi2ELi4ELi3EEENS4_18smem_ptr_flag_bitsILi8EEENSW_INS5_IJNSA_ILi8EEESE_EEENS5_IJSE_SB_EEEEEEEvNS4_8identityES13_S1D_vS1E_EENS_8epilogue10collective18CollectiveEpilogueINS1G_23Sm100TmaWarpSpecializedILi4ELi2ELi32ELb0ELb0EEEJSG_NS5_IJNSW_ISE_SB_EES1L_EEESH_SI_SH_SI_NS1G_6fusion15FusionCallbacksIS1K_NS1N_17LinearCombinationISH_fSH_fLNS_15FloatRoundStyleE2EEESG_S1M_JEEENS4_5SM1004TMEM4LOAD26SM100_TMEM_LOAD_16dp32b32xES13_S1D_NS4_39AutoVectorizingCopyWithAssumedAlignmentILi128EEENS4_14SM90_TMA_STOREES1D_S1Y_S1Y_EEEvvEEEEvNT_6ParamsE,"ax",@progbits
	.align	128
.text._ZN7cutlass13device_kernelINS_4gemm6kernel13GemmUniversalIN4cute5tupleIJiiiiEEENS1_10collective13CollectiveMmaINS1_35MainloopSm100TmaUmmaWarpSpecializedILi10ELi2ELi4ENS5_IJNS4_1CILi1EEESB_SB_EEEEENS5_IJNSA_ILi64EEENSA_ILi256EEESE_EEENS_12float_e5m2_tENS5_IJlSB_lEEENS_12float_e4m3_tESI_NS4_8TiledMMAINS4_8MMA_AtomIJNS4_10MMA_TraitsINS4_19SM100_MMA_F8F6F4_SSEJSH_SJ_fSE_SF_NS4_17integral_constantINS4_4UMMA5MajorELSQ_0EEESR_NSO_INSP_7ScaleInELSS_0EEEST_EEEEEENS4_6LayoutISC_NS5_IJNSA_ILi0EEESX_SX_EEEEENS5_IJNS4_10UnderscoreES10_S10_EEEEENS4_13SM90_TMA_LOADENS4_14ComposedLayoutINS4_7SwizzleILi2ELi4ELi3EEENS4_18smem_ptr_flag_bitsILi8EEENSW_INS5_IJNSA_ILi8EEESE_EEENS5_IJSE_SB_EEEEEEEvNS4_8identityES13_S1D_vS1E_EENS_8epilogue10collective18CollectiveEpilogueINS1G_23Sm100TmaWarpSpecializedILi4ELi2ELi32ELb0ELb0EEEJSG_NS5_IJNSW_ISE_SB_EES1L_EEESH_SI_SH_SI_NS1G_6fusion15FusionCallbacksIS1K_NS1N_17LinearCombinationISH_fSH_fLNS_15FloatRoundStyleE2EEESG_S1M_JEEENS4_5SM1004TMEM4LOAD26SM100_TMEM_LOAD_16dp32b32xES13_S1D_NS4_39AutoVectorizingCopyWithAssumedAlignmentILi128EEENS4_14SM90_TMA_STOREES1D_S1Y_S1Y_EEEvvEEEEvNT_6ParamsE:
        .type           _ZN7cutlass13device_kernelINS_4gemm6kernel13GemmUniversalIN4cute5tupleIJiiiiEEENS1_10collective13CollectiveMmaINS1_35MainloopSm100TmaUmmaWarpSpecializedILi10ELi2ELi4ENS5_IJNS4_1CILi1EEESB_SB_EEEEENS5_IJNSA_ILi64EEENSA_ILi256EEESE_EEENS_12float_e5m2_tENS5_IJlSB_lEEENS_12float_e4m3_tESI_NS4_8TiledMMAINS4_8MMA_AtomIJNS4_10MMA_TraitsINS4_19SM100_MMA_F8F6F4_SSEJSH_SJ_fSE_SF_NS4_17integral_constantINS4_4UMMA5MajorELSQ_0EEESR_NSO_INSP_7ScaleInELSS_0EEEST_EEEEEENS4_6LayoutISC_NS5_IJNSA_ILi0EEESX_SX_EEEEENS5_IJNS4_10UnderscoreES10_S10_EEEEENS4_13SM90_TMA_LOADENS4_14ComposedLayoutINS4_7SwizzleILi2ELi4ELi3EEENS4_18smem_ptr_flag_bitsILi8EEENSW_INS5_IJNSA_ILi8EEESE_EEENS5_IJSE_SB_EEEEEEEvNS4_8identityES13_S1D_vS1E_EENS_8epilogue10collective18CollectiveEpilogueINS1G_23Sm100TmaWarpSpecializedILi4ELi2ELi32ELb0ELb0EEEJSG_NS5_IJNSW_ISE_SB_EES1L_EEESH_SI_SH_SI_NS1G_6fusion15FusionCallbacksIS1K_NS1N_17LinearCombinationISH_fSH_fLNS_15FloatRoundStyleE2EEESG_S1M_JEEENS4_5SM1004TMEM4LOAD26SM100_TMEM_LOAD_16dp32b32xES13_S1D_NS4_39AutoVectorizingCopyWithAssumedAlignmentILi128EEENS4_14SM90_TMA_STOREES1D_S1Y_S1Y_EEEvvEEEEvNT_6ParamsE,@function
        .size           _ZN7cutlass13device_kernelINS_4gemm6kernel13GemmUniversalIN4cute5tupleIJiiiiEEENS1_10collective13CollectiveMmaINS1_35MainloopSm100TmaUmmaWarpSpecializedILi10ELi2ELi4ENS5_IJNS4_1CILi1EEESB_SB_EEEEENS5_IJNSA_ILi64EEENSA_ILi256EEESE_EEENS_12float_e5m2_tENS5_IJlSB_lEEENS_12float_e4m3_tESI_NS4_8TiledMMAINS4_8MMA_AtomIJNS4_10MMA_TraitsINS4_19SM100_MMA_F8F6F4_SSEJSH_SJ_fSE_SF_NS4_17integral_constantINS4_4UMMA5MajorELSQ_0EEESR_NSO_INSP_7ScaleInELSS_0EEEST_EEEEEENS4_6LayoutISC_NS5_IJNSA_ILi0EEESX_SX_EEEEENS5_IJNS4_10UnderscoreES10_S10_EEEEENS4_13SM90_TMA_LOADENS4_14ComposedLayoutINS4_7SwizzleILi2ELi4ELi3EEENS4_18smem_ptr_flag_bitsILi8EEENSW_INS5_IJNSA_ILi8EEESE_EEENS5_IJSE_SB_EEEEEEEvNS4_8identityES13_S1D_vS1E_EENS_8epilogue10collective18CollectiveEpilogueINS1G_23Sm100TmaWarpSpecializedILi4ELi2ELi32ELb0ELb0EEEJSG_NS5_IJNSW_ISE_SB_EES1L_EEESH_SI_SH_SI_NS1G_6fusion15FusionCallbacksIS1K_NS1N_17LinearCombinationISH_fSH_fLNS_15FloatRoundStyleE2EEESG_S1M_JEEENS4_5SM1004TMEM4LOAD26SM100_TMEM_LOAD_16dp32b32xES13_S1D_NS4_39AutoVectorizingCopyWithAssumedAlignmentILi128EEENS4_14SM90_TMA_STOREES1D_S1Y_S1Y_EEEvvEEEEvNT_6ParamsE,(.L_x_189 - _ZN7cutlass13device_kernelINS_4gemm6kernel13GemmUniversalIN4cute5tupleIJiiiiEEENS1_10collective13CollectiveMmaINS1_35MainloopSm100TmaUmmaWarpSpecializedILi10ELi2ELi4ENS5_IJNS4_1CILi1EEESB_SB_EEEEENS5_IJNSA_ILi64EEENSA_ILi256EEESE_EEENS_12float_e5m2_tENS5_IJlSB_lEEENS_12float_e4m3_tESI_NS4_8TiledMMAINS4_8MMA_AtomIJNS4_10MMA_TraitsINS4_19SM100_MMA_F8F6F4_SSEJSH_SJ_fSE_SF_NS4_17integral_constantINS4_4UMMA5MajorELSQ_0EEESR_NSO_INSP_7ScaleInELSS_0EEEST_EEEEEENS4_6LayoutISC_NS5_IJNSA_ILi0EEESX_SX_EEEEENS5_IJNS4_10UnderscoreES10_S10_EEEEENS4_13SM90_TMA_LOADENS4_14ComposedLayoutINS4_7SwizzleILi2ELi4ELi3EEENS4_18smem_ptr_flag_bitsILi8EEENSW_INS5_IJNSA_ILi8EEESE_EEENS5_IJSE_SB_EEEEEEEvNS4_8identityES13_S1D_vS1E_EENS_8epilogue10collective18CollectiveEpilogueINS1G_23Sm100TmaWarpSpecializedILi4ELi2ELi32ELb0ELb0EEEJSG_NS5_IJNSW_ISE_SB_EES1L_EEESH_SI_SH_SI_NS1G_6fusion15FusionCallbacksIS1K_NS1N_17LinearCombinationISH_fSH_fLNS_15FloatRoundStyleE2EEESG_S1M_JEEENS4_5SM1004TMEM4LOAD26SM100_TMEM_LOAD_16dp32b32xES13_S1D_NS4_39AutoVectorizingCopyWithAssumedAlignmentILi128EEENS4_14SM90_TMA_STOREES1D_S1Y_S1Y_EEEvvEEEEvNT_6ParamsE)
        .other          _ZN7cutlass13device_kernelINS_4gemm6kernel13GemmUniversalIN4cute5tupleIJiiiiEEENS1_10collective13CollectiveMmaINS1_35MainloopSm100TmaUmmaWarpSpecializedILi10ELi2ELi4ENS5_IJNS4_1CILi1EEESB_SB_EEEEENS5_IJNSA_ILi64EEENSA_ILi256EEESE_EEENS_12float_e5m2_tENS5_IJlSB_lEEENS_12float_e4m3_tESI_NS4_8TiledMMAINS4_8MMA_AtomIJNS4_10MMA_TraitsINS4_19SM100_MMA_F8F6F4_SSEJSH_SJ_fSE_SF_NS4_17integral_constantINS4_4UMMA5MajorELSQ_0EEESR_NSO_INSP_7ScaleInELSS_0EEEST_EEEEEENS4_6LayoutISC_NS5_IJNSA_ILi0EEESX_SX_EEEEENS5_IJNS4_10UnderscoreES10_S10_EEEEENS4_13SM90_TMA_LOADENS4_14ComposedLayoutINS4_7SwizzleILi2ELi4ELi3EEENS4_18smem_ptr_flag_bitsILi8EEENSW_INS5_IJNSA_ILi8EEESE_EEENS5_IJSE_SB_EEEEEEEvNS4_8identityES13_S1D_vS1E_EENS_8epilogue10collective18CollectiveEpilogueINS1G_23Sm100TmaWarpSpecializedILi4ELi2ELi32ELb0ELb0EEEJSG_NS5_IJNSW_ISE_SB_EES1L_EEESH_SI_SH_SI_NS1G_6fusion15FusionCallbacksIS1K_NS1N_17LinearCombinationISH_fSH_fLNS_15FloatRoundStyleE2EEESG_S1M_JEEENS4_5SM1004TMEM4LOAD26SM100_TMEM_LOAD_16dp32b32xES13_S1D_NS4_39AutoVectorizingCopyWithAssumedAlignmentILi128EEENS4_14SM90_TMA_STOREES1D_S1Y_S1Y_EEEvvEEEEvNT_6ParamsE,@"STO_CUDA_ENTRY STV_DEFAULT"
_ZN7cutlass13device_kernelINS_4gemm6kernel13GemmUniversalIN4cute5tupleIJiiiiEEENS1_10collective13CollectiveMmaINS1_35MainloopSm100TmaUmmaWarpSpecializedILi10ELi2ELi4ENS5_IJNS4_1CILi1EEESB_SB_EEEEENS5_IJNSA_ILi64EEENSA_ILi256EEESE_EEENS_12float_e5m2_tENS5_IJlSB_lEEENS_12float_e4m3_tESI_NS4_8TiledMMAINS4_8MMA_AtomIJNS4_10MMA_TraitsINS4_19SM100_MMA_F8F6F4_SSEJSH_SJ_fSE_SF_NS4_17integral_constantINS4_4UMMA5MajorELSQ_0EEESR_NSO_INSP_7ScaleInELSS_0EEEST_EEEEEENS4_6LayoutISC_NS5_IJNSA_ILi0EEESX_SX_EEEEENS5_IJNS4_10UnderscoreES10_S10_EEEEENS4_13SM90_TMA_LOADENS4_14ComposedLayoutINS4_7SwizzleILi2ELi4ELi3EEENS4_18smem_ptr_flag_bitsILi8EEENSW_INS5_IJNSA_ILi8EEESE_EEENS5_IJSE_SB_EEEEEEEvNS4_8identityES13_S1D_vS1E_EENS_8epilogue10collective18CollectiveEpilogueINS1G_23Sm100TmaWarpSpecializedILi4ELi2ELi32ELb0ELb0EEEJSG_NS5_IJNSW_ISE_SB_EES1L_EEESH_SI_SH_SI_NS1G_6fusion15FusionCallbacksIS1K_NS1N_17LinearCombinationISH_fSH_fLNS_15FloatRoundStyleE2EEESG_S1M_JEEENS4_5SM1004TMEM4LOAD26SM100_TMEM_LOAD_16dp32b32xES13_S1D_NS4_39AutoVectorizingCopyWithAssumedAlignmentILi128EEENS4_14SM90_TMA_STOREES1D_S1Y_S1Y_EEEvvEEEEvNT_6ParamsE:
[----:B------:R-:W1:Y:S01]  /*0000*/  LDC R1, c[0x0][0x37c] ;  /* 0x0000df00ff017b82 */ /* 0x000e620000000800 */
[----:B------:R-:W2:Y:S01]  /*0010*/  S2R R108, SR_TID.X ;  /* 0x00000000006c7919 */ /* 0x000ea20000002100 */
[----:B------:R-:W3:Y:S01]  /*0020*/  LDCU.64 UR4, c[0x0][0x890] ;  /* 0x00011200ff0477ac */ /* 0x000ee20008000a00 */
[----:B------:R-:W-:Y:S02]  /*0030*/  PRMT R96, RZ, 0x7610, R96 ;  /* 0x00007610ff607816 */ /* 0x000fe40000000060 */
[----:B------:R-:W-:Y:S01]  /*0040*/  ELECT P5, URZ, PT ;  /* 0x0000000000ff782f */ /* 0x000fe200038a0000 */
[----:B------:R-:W4:Y:S01]  /*0050*/  LDCU.64 UR46, c[0x0][0x358] ;  /* 0x00006b00ff2e77ac */ /* 0x000f220008000a00 */
[----:B---3--:R-:W-:-:S04]  /*0060*/  UISETP.NE.U32.AND UP0, UPT, UR4, URZ, UPT ;  /* 0x000000ff0400728c */ /* 0x008fc8000bf05070 */
[----:B------:R-:W-:Y:S01]  /*0070*/  UISETP.NE.AND.EX UP0, UPT, UR5, URZ, UPT, UP0 ;  /* 0x000000ff0500728c */ /* 0x000fe2000bf05300 */
[----:B--2---:R-:W-:-:S05]  /*0080*/  SHF.R.U32.HI R101, RZ, 0x5, R108 ;  /* 0x00000005ff657819 */ /* 0x004fca000001166c */
[----:B------:R-:W2:Y:S02]  /*0090*/  SHFL.IDX PT, R0, R101, RZ, 0x1f ;  /* 0x00001fff65007589 */ /* 0x000ea400000e0000 */
[----:B--2---:R-:W-:Y:S01]  /*00a0*/  R2UR UR8, R0 ;  /* 0x00000000000872ca */ /* 0x004fe200000e0000 */
[----:B-1--4-:R-:W-:-:S14]  /*00b0*/  BRA.U UP0, `(.L_x_0) ;  /* 0x00000001002c7547 */ /* 0x012fdc000b800000 */
[----:B------:R-:W1:Y:S02]  /*00c0*/  LDCU.64 UR6, c[0x0][0x888] ;  /* 0x00011100ff0677ac */ /* 0x000e640008000a00 */
[----:B-1----:R-:W-:-:S04]  /*00d0*/  UISETP.NE.U32.AND UP0, UPT, UR6, URZ, UPT ;  /* 0x000000ff0600728c */ /* 0x002fc8000bf05070 */
[----:B------:R-:W-:-:S09]  /*00e0*/  UISETP.NE.AND.EX UP0, UPT, UR7, URZ, UPT, UP0 ;  /* 0x000000ff0700728c */ /* 0x000fd2000bf05300 */
[----:B------:R-:W-:Y:S05]  /*00f0*/  BRA.U !UP0, `(.L_x_1) ;  /* 0x0000000108107547 */ /* 0x000fea000b800000 */
[----:B------:R-:W1:Y:S02]  /*0100*/  LDC.64 R2, c[0x0][0x888] ;  /* 0x00022200ff027b82 */ /* 0x000e640000000a00 */
[----:B-1----:R1:W5:Y:S01]  /*0110*/  LDG.E R49, desc[UR46][R2.64] ;  /* 0x0000002e02317981 */ /* 0x002362000c1e1900 */
[----:B------:R-:W-:Y:S01]  /*0120*/  HFMA2 R96, -RZ, RZ, 0, 5.9604644775390625e-08 ;  /* 0x00000001ff607431 */ /* 0x000fe200000001ff */
[----:B------:R-:W-:Y:S05]  /*0130*/  BRA `(.L_x_0) ;  /* 0x00000000000c7947 */ /* 0x000fea0003800000 */
.L_x_1:
[----:B------:R-:W1:Y:S01]  /*0140*/  LDCU UR6, c[0x0][0x880] ;  /* 0x00011000ff0677ac */ /* 0x000e620008000800 */
[----:B------:R-:W-:Y:S01]  /*0150*/  HFMA2 R96, -RZ, RZ, 0, 5.9604644775390625e-08 ;  /* 0x00000001ff607431 */ /* 0x000fe200000001ff */
[----:B-1----:R-:W-:-:S07]  /*0160*/  MOV R49, UR6 ;  /* 0x0000000600317c02 */ /* 0x002fce0008000f00 */
.L_x_0:
[----:B------:R-:W2:Y:S02]  /*0170*/  LDCU.64 UR6, c[0x0][0x8b0] ;  /* 0x00011600ff0677ac */ /* 0x000ea40008000a00 */
[----:B--2---:R-:W-:-:S04]  /*0180*/  UISETP.NE.U32.AND UP0, UPT, UR6, URZ, UPT ;  /* 0x000000ff0600728c */ /* 0x004fc8000bf05070 */
[----:B------:R-:W-:-:S09]  /*0190*/  UISETP.NE.AND.EX UP0, UPT, UR7, URZ, UPT, UP0 ;  /* 0x000000ff0700728c */ /* 0x000fd2000bf05300 */
[----:B------:R-:W-:Y:S05]  /*01a0*/  BRA.U UP0, `(.L_x_2) ;  /* 0x0000000100247547 */ /* 0x000fea000b800000 */
[----:B------:R-:W2:Y:S02]  /*01b0*/  LDCU.64 UR6, c[0x0][0x8a8] ;  /* 0x00011500ff0677ac */ /* 0x000ea40008000a00 */
[----:B--2---:R-:W-:-:S04]  /*01c0*/  UISETP.NE.U32.AND UP0, UPT, UR6, URZ, UPT ;  /* 0x000000ff0600728c */ /* 0x004fc8000bf05070 */
[----:B------:R-:W-:-:S09]  /*01d0*/  UISETP.NE.AND.EX UP0, UPT, UR7, URZ, UPT, UP0 ;  /* 0x000000ff0700728c */ /* 0x000fd2000bf05300 */
[----:B------:R-:W-:Y:S05]  /*01e0*/  BRA.U !UP0, `(.L_x_3) ;  /* 0x00000001080c7547 */ /* 0x000fea000b800000 */
[----:B-1----:R-:W1:Y:S02]  /*01f0*/  LDC.64 R2, c[0x0][0x8a8] ;  /* 0x00022a00ff027b82 */ /* 0x002e640000000a00 */
[----:B-1----:R2:W5:Y:S01]  /*0200*/  LDG.E R47, desc[UR46][R2.64] ;  /* 0x0000002e022f7981 */ /* 0x002562000c1e1900 */
[----:B------:R-:W-:Y:S05]  /*0210*/  BRA `(.L_x_2) ;  /* 0x0000000000087947 */ /* 0x000fea0003800000 */
.L_x_3:
[----:B------:R-:W2:Y:S02]  /*0220*/  LDCU UR6, c[0x0][0x8a0] ;  /* 0x00011400ff0677ac */ /* 0x000ea40008000800 */
[----:B--2---:R-:W-:Y:S02]  /*0230*/  MOV R47, UR6 ;  /* 0x00000006002f7c02 */ /* 0x004fe40008000f00 */
.L_x_2:
[----:B------:R-:W-:Y:S01]  /*0240*/  IMAD.U32 R0, RZ, RZ, UR8 ;  /* 0x00000008ff007e24 */ /* 0x000fe2000f8e00ff */
[----:B------:R-:W-:Y:S04]  /*0250*/  BSSY.RECONVERGENT B0, `(.L_x_4) ;  /* 0x000000c000007945 */ /* 0x000fe80003800200 */
[C---:B------:R-:W-:Y:S02]  /*0260*/  ISETP.NE.OR P1, PT, R0.reuse, 0x1, !P5 ;  /* 0x000000010000780c */ /* 0x040fe40006f25670 */
[----:B------:R-:W-:-:S11]  /*0270*/  ISETP.NE.OR P0, PT, R0, 0x3, !P5 ;  /* 0x000000030000780c */ /* 0x000fd60006f05670 */
[----:B------:R-:W-:Y:S05]  /*0280*/  @P1 BRA `(.L_x_5) ;  /* 0x0000000000201947 */ /* 0x000fea0003800000 */
[----:B------:R-:W3:Y:S02]  /*0290*/  LDCU.64 UR6, c[0x0][0x348] ;  /* 0x00006900ff0677ac */ /* 0x000ee40008000a00 */
[----:B---3--:R-:W-:Y:S02]  /*02a0*/  UIADD3 UR10, UP1, UPT, UR6, 0x80, URZ ;  /* 0x00000080060a7890 */ /* 0x008fe4000ff3e0ff */
[----:B------:R-:W-:Y:S02]  /*02b0*/  UIADD3 UR6, UP0, UPT, UR6, 0x180, URZ ;  /* 0x0000018006067890 */ /* 0x000fe4000ff1e0ff */
[----:B------:R-:W-:Y:S02]  /*02c0*/  UIADD3.X UR11, UPT, UPT, URZ, UR7, URZ, UP1, !UPT ;  /* 0x00000007ff0b7290 */ /* 0x000fe40008ffe4ff */
[----:B------:R-:W-:-:S07]  /*02d0*/  UIADD3.X UR7, UPT, UPT, URZ, UR7, URZ, UP0, !UPT ;  /* 0x00000007ff077290 */ /* 0x000fce00087fe4ff */
[----:B------:R3:W-:Y:S02]  /*02e0*/  UTMACCTL.PF [UR10] ;  /* 0x000000000a0079b9 */ /* 0x0007e40008040000 */
[----:B------:R3:W-:Y:S02]  /*02f0*/  UTMACCTL.PF [UR6] ;  /* 0x00000000060079b9 */ /* 0x0007e40008040000 */
[----:B---3--:R-:W-:Y:S01]  /*0300*/  NOP ;  /* 0x0000000000007918 */ /* 0x008fe20000000000 */
.L_x_5:
[----:B------:R-:W-:Y:S05]  /*0310*/  BSYNC.RECONVERGENT B0 ;  /* 0x0000000000007941 */ /* 0x000fea0003800200 */
.L_x_4:
[----:B------:R-:W-:Y:S04]  /*0320*/  BSSY.RECONVERGENT B0, `(.L_x_6) ;  /* 0x000000a000007945 */ /* 0x000fe80003800200 */
        /* <DEDUP_REMOVED lines=9> */
.L_x_7:
[----:B------:R-:W-:Y:S05]  /*03c0*/  BSYNC.RECONVERGENT B0 ;  /* 0x0000000000007941 */ /* 0x000fea0003800200 */
.L_x_6:
[----:B------:R-:W3:Y:S01]  /*03d0*/  LDCU.64 UR6, c[0x0][0x888] ;  /* 0x00011100ff0677ac */ /* 0x000ee20008000a00 */
[----:B------:R-:W-:Y:S02]  /*03e0*/  UISETP.EQ.U32.AND UP1, UPT, UR4, URZ, UPT ;  /* 0x000000ff0400728c */ /* 0x000fe4000bf22070 */
[----:B------:R-:W-:Y:S02]  /*03f0*/  UPLOP3.LUT UP2, UPT, UPT, UPT, UPT, 0x80, 0x8 ;  /* 0x000000000008789c */ /* 0x000fe40003f4f070 */
[----:B---3--:R-:W-:-:S04]  /*0400*/  UISETP.NE.U32.AND UP0, UPT, UR6, URZ, UPT ;  /* 0x000000ff0600728c */ /* 0x008fc8000bf05070 */
[----:B------:R-:W-:-:S04]  /*0410*/  UISETP.NE.AND.EX UP0, UPT, UR7, URZ, UPT, UP0 ;  /* 0x000000ff0700728c */ /* 0x000fc8000bf05300 */
[----:B------:R-:W-:-:S04]  /*0420*/  UISETP.EQ.OR.EX UP3, UPT, UR5, URZ, !UP0, UP1 ;  /* 0x000000ff0500728c */ /* 0x000fc8000c762710 */
[----:B------:R-:W-:-:S05]  /*0430*/  UP2UR UR50, UPR, URZ, 0x8 ;  /* 0x00000008ff327883 */ /* 0x000fca0008000000 */
[----:B------:R-:W-:Y:S07]  /*0440*/  BRA.U !UP3, `(.L_x_8) ;  /* 0x000000010b207547 */ /* 0x000fee000b800000 */
[----:B------:R-:W-:Y:S01]  /*0450*/  UISETP.NE.U32.AND UP2, UPT, UR4, URZ, UPT ;  /* 0x000000ff0400728c */ /* 0x000fe2000bf45070 */
[----:B-----5:R-:W-:Y:S01]  /*0460*/  FSETP.NEU.AND P0, PT, R49, RZ, PT ;  /* 0x000000ff3100720b */ /* 0x020fe20003f0d000 */
[----:B------:R-:W-:Y:S02]  /*0470*/  USEL UR4, URZ, 0xffffffff, UP0 ;  /* 0xffffffffff047887 */ /* 0x000fe40008000000 */
[----:B------:R-:W-:-:S10]  /*0480*/  UISETP.NE.AND.EX UP2, UPT, UR5, URZ, UPT, UP2 ;  /* 0x000000ff0500728c */ /* 0x000fd4000bf45320 */
[----:B------:R-:W-:Y:S01]  /*0490*/  VOTEU.ANY UP1, P0 ;  /* 0x0000000000ff7886 */ /* 0x000fe20000020100 */
[----:B------:R-:W-:-:S04]  /*04a0*/  @!UP2 USEL UR4, URZ, 0xffffffff, UP1 ;  /* 0xffffffffff04a887 */ /* 0x000fc80008800000 */
[----:B------:R-:W-:-:S04]  /*04b0*/  ULOP3.LUT UR4, UR4, 0x1, URZ, 0xc0, !UPT ;  /* 0x0000000104047892 */ /* 0x000fc8000f8ec0ff */
[----:B------:R-:W-:-:S11]  /*04c0*/  UISETP.NE.U32.AND UP2, UPT, UR4, 0x1, UPT ;  /* 0x000000010400788c */ /* 0x000fd6000bf45070 */
.L_x_8:
[----:B-12---:R-:W1:Y:S01]  /*04d0*/  SHFL.IDX PT, R2, R101, RZ, 0x1f ;  /* 0x00001fff65027589 */ /* 0x006e6200000e0000 */
[----:B------:R-:W-:-:S04]  /*04e0*/  UISETP.NE.AND UP1, UPT, UR8, 0x2, UPT ;  /* 0x000000020800788c */ /* 0x000fc8000bf25270 */
[----:B------:R-:W-:Y:S01]  /*04f0*/  USEL UR6, URZ, 0x1, UP1 ;  /* 0x00000001ff067887 */ /* 0x000fe20008800000 */
[----:B-1----:R-:W-:-:S13]  /*0500*/  ISETP.NE.AND P0, PT, R2, RZ, PT ;  /* 0x000000ff0200720c */ /* 0x002fda0003f05270 */
[----:B------:R-:W-:Y:S05]  /*0510*/  @P0 BRA `(.L_x_9) ;  /* 0x0000000000840947 */ /* 0x000fea0003800000 */
[----:B------:R-:W-:Y:S01]  /*0520*/  ELECT P0, URZ, PT ;  /* 0x0000000000ff782f */ /* 0x000fe20003800000 */
[----:B------:R-:W-:-:S12]  /*0530*/  BSSY.RECONVERGENT B0, `(.L_x_9) ;  /* 0x000001f000007945 */ /* 0x000fd80003800200 */
[----:B------:R-:W-:Y:S05]  /*0540*/  @!P0 BRA `(.L_x_10) ;  /* 0x0000000000748947 */ /* 0x000fea0003800000 */
[----:B------:R-:W1:Y:S01]  /*0550*/  S2UR UR5, SR_CgaCtaId ;  /* 0x00000000000579c3 */ /* 0x000e620000008800 */
[----:B------:R-:W-:Y:S01]  /*0560*/  UMOV UR7, 0x400 ;  /* 0x0000040000077882 */ /* 0x000fe20000000000 */
[----:B------:R-:W-:Y:S02]  /*0570*/  UMOV UR4, 0x1 ;  /* 0x0000000100047882 */ /* 0x000fe40000000000 */
[----:B------:R-:W-:-:S04]  /*0580*/  UIADD3 UR10, UPT, UPT, -UR4, 0x100000, URZ ;  /* 0x00100000040a7890 */ /* 0x000fc8000fffe1ff */
[----:B------:R-:W-:Y:S02]  /*0590*/  USHF.L.U32 UR11, UR10, 0xb, URZ ;  /* 0x0000000b0a0b7899 */ /* 0x000fe400080006ff */
[----:B------:R-:W-:Y:S02]  /*05a0*/  USHF.L.U32 UR10, UR10, 0x1, URZ ;  /* 0x000000010a0a7899 */ /* 0x000fe400080006ff */
[----:B-1----:R-:W-:Y:S01]  /*05b0*/  ULEA UR5, UR5, UR7, 0x18 ;  /* 0x0000000705057291 */ /* 0x002fe2000f8ec0ff */
[----:B------:R-:W1:Y:S11]  /*05c0*/  FENCE.VIEW.ASYNC.S ;  /* 0x00000000000073c6 */ /* 0x000e760000000000 */
[----:B-1----:R1:W2:Y:S01]  /*05d0*/  SYNCS.EXCH.64 URZ, [UR5], UR10 ;  /* 0x0000000a05ff75b2 */ /* 0x0022a20008000100 */
[----:B------:R1:W3:Y:S01]  /*05e0*/  SYNCS.EXCH.64 URZ, [UR5+0x50], UR10 ;  /* 0x0000500a05ff75b2 */ /* 0x0002e20008000100 */
[----:B------:R1:W4:Y:S01]  /*05f0*/  SYNCS.EXCH.64 URZ, [UR5+0x8], UR10 ;  /* 0x0000080a05ff75b2 */ /* 0x0003220008000100 */
[----:B------:R1:W1:Y:S01]  /*0600*/  SYNCS.EXCH.64 URZ, [UR5+0x58], UR10 ;  /* 0x0000580a05ff75b2 */ /* 0x0002620008000100 */
        /* <DEDUP_REMOVED lines=16> */
[----:B------:R-:W-:Y:S01]  /*0710*/  NOP ;  /* 0x0000000000007918 */ /* 0x000fe20000000000 */
.L_x_10:
[----:B-1----:R-:W-:Y:S05]  /*0720*/  BSYNC.RECONVERGENT B0 ;  /* 0x0000000000007941 */ /* 0x002fea0003800200 */
.L_x_9:
[----:B------:R-:W1:Y:S01]  /*0730*/  SHFL.IDX PT, R2, R101, RZ, 0x1f ;  /* 0x00001fff65027589 */ /* 0x000e6200000e0000 */
[----:B------:R-:W-:Y:S01]  /*0740*/  NOP ;  /* 0x0000000000007918 */ /* 0x000fe20000000000 */
[----:B-1----:R-:W-:-:S13]  /*0750*/  ISETP.NE.AND P0, PT, R2, 0x1, PT ;  /* 0x000000010200780c */ /* 0x002fda0003f05270 */
[----:B------:R-:W-:Y:S05]  /*0760*/  @P0 BRA `(.L_x_11) ;  /* 0x0000000000580947 */ /* 0x000fea0003800000 */
[----:B------:R-:W1:Y:S01]  /*0770*/  S2UR UR7, SR_CgaCtaId ;  /* 0x00000000000779c3 */ /* 0x000e620000008800 */
[----:B------:R-:W-:Y:S01]  /*0780*/  UMOV UR9, 0x400 ;  /* 0x0000040000097882 */ /* 0x000fe20000000000 */
[----:B------:R-:W-:Y:S01]  /*0790*/  UMOV UR5, 0x20 ;  /* 0x0000002000057882 */ /* 0x000fe20000000000 */
[----:B------:R-:W-:Y:S01]  /*07a0*/  UMOV UR4, 0x80 ;  /* 0x0000008000047882 */ /* 0x000fe20000000000 */
[----:B------:R-:W-:-:S04]  /*07b0*/  UIADD3 UR10, UPT, UPT, -UR5, 0x100000, URZ ;  /* 0x00100000050a7890 */ /* 0x000fc8000fffe1ff */
[----:B------:R-:W-:Y:S02]  /*07c0*/  USHF.L.U32 UR11, UR10, 0xb, URZ ;  /* 0x0000000b0a0b7899 */ /* 0x000fe400080006ff */
[----:B------:R-:W-:Y:S02]  /*07d0*/  USHF.L.U32 UR10, UR10, 0x1, URZ ;  /* 0x000000010a0a7899 */ /* 0x000fe400080006ff */
[----:B------:R-:W-:-:S04]  /*07e0*/  UIADD3 UR4, UPT, UPT, -UR4, 0x100000, URZ ;  /* 0x0010000004047890 */ /* 0x000fc8000fffe1ff */
[----:B------:R-:W-:Y:S02]  /*07f0*/  USHF.L.U32 UR5, UR4, 0xb, URZ ;  /* 0x0000000b04057899 */ /* 0x000fe400080006ff */
[----:B------:R-:W-:Y:S01]  /*0800*/  USHF.L.U32 UR4, UR4, 0x1, URZ ;  /* 0x0000000104047899 */ /* 0x000fe200080006ff */
[----:B------:R-:W-:Y:S01]  /*0810*/  ELECT P0, URZ, PT ;  /* 0x0000000000ff782f */ /* 0x000fe20003800000 */
[----:B-1----:R-:W-:Y:S01]  /*0820*/  ULEA UR7, UR7, UR9, 0x18 ;  /* 0x0000000907077291 */ /* 0x002fe2000f8ec0ff */
[----:B------:R-:W1:Y:S11]  /*0830*/  FENCE.VIEW.ASYNC.S ;  /* 0x00000000000073c6 */ /* 0x000e760000000000 */
[----:B-1----:R1:W1:Y:S01]  /*0840*/  SYNCS.EXCH.64 URZ, [UR7+0xa0], UR10 ;  /* 0x0000a00a07ff75b2 */ /* 0x0022620008000100 */
        /* <DEDUP_REMOVED lines=8> */
.L_x_11:
[----:B------:R-:W2:Y:S01]  /*08d0*/  SHFL.IDX PT, R2, R101, RZ, 0x1f ;  /* 0x00001fff65027589 */ /* 0x000ea200000e0000 */
[----:B------:R-:W-:Y:S01]  /*08e0*/  NOP ;  /* 0x0000000000007918 */ /* 0x000fe20000000000 */
[----:B--2---:R-:W-:-:S13]  /*08f0*/  ISETP.NE.AND P0, PT, R2, 0x3, PT ;  /* 0x000000030200780c */ /* 0x004fda0003f05270 */
[----:B------:R-:W-:Y:S05]  /*0900*/  @P0 BRA `(.L_x_12) ;  /* 0x0000000000300947 */ /* 0x000fea0003800000 */
[----:B-1----:R-:W1:Y:S01]  /*0910*/  S2UR UR5, SR_CgaCtaId ;  /* 0x00000000000579c3 */ /* 0x002e620000008800 */
[----:B------:R-:W-:Y:S01]  /*0920*/  UMOV UR7, 0x400 ;  /* 0x0000040000077882 */ /* 0x000fe20000000000 */
[----:B------:R-:W-:Y:S01]  /*0930*/  UMOV UR4, 0x20 ;  /* 0x0000002000047882 */ /* 0x000fe20000000000 */
[----:B------:R-:W-:Y:S01]  /*0940*/  ELECT P0, URZ, PT ;  /* 0x0000000000ff782f */ /* 0x000fe20003800000 */
[----:B------:R-:W-:-:S04]  /*0950*/  UIADD3 UR10, UPT, UPT, -UR4, 0x100000, URZ ;  /* 0x00100000040a7890 */ /* 0x000fc8000fffe1ff */
[----:B------:R-:W-:Y:S02]  /*0960*/  USHF.L.U32 UR11, UR10, 0xb, URZ ;  /* 0x0000000b0a0b7899 */ /* 0x000fe400080006ff */
[----:B------:R-:W-:Y:S02]  /*0970*/  USHF.L.U32 UR10, UR10, 0x1, URZ ;  /* 0x000000010a0a7899 */ /* 0x000fe400080006ff */
[----:B-1----:R-:W-:Y:S01]  /*0980*/  ULEA UR5, UR5, UR7, 0x18 ;  /* 0x0000000705057291 */ /* 0x002fe2000f8ec0ff */
[----:B------:R-:W1:Y:S11]  /*0990*/  FENCE.VIEW.ASYNC.S ;  /* 0x00000000000073c6 */ /* 0x000e760000000000 */
[----:B-1----:R2:W1:Y:S01]  /*09a0*/  SYNCS.EXCH.64 URZ, [UR5+0xe0], UR10 ;  /* 0x0000e00a05ff75b2 */ /* 0x0024620008000100 */
[----:B------:R2:W1:Y:S02]  /*09b0*/  SYNCS.EXCH.64 URZ, [UR5+0xe8], UR10 ;  /* 0x0000e80a05ff75b2 */ /* 0x0004640008000100 */
[----:B--2---:R-:W-:Y:S01]  /*09c0*/  NOP ;  /* 0x0000000000007918 */ /* 0x004fe20000000000 */
.L_x_12:
[----:B------:R-:W2:Y:S01]  /*09d0*/  SHFL.IDX PT, R2, R101, RZ, 0x1f ;  /* 0x00001fff65027589 */ /* 0x000ea200000e0000 */
[----:B------:R-:W-:Y:S01]  /*09e0*/  NOP ;  /* 0x0000000000007918 */ /* 0x000fe20000000000 */
[----:B--2---:R-:W-:-:S13]  /*09f0*/  ISETP.NE.AND P0, PT, R2, 0x4, PT ;  /* 0x000000040200780c */ /* 0x004fda0003f05270 */
[----:B------:R-:W-:Y:S05]  /*0a00*/  @P0 BRA `(.L_x_13) ;  /* 0x00000000004c0947 */ /* 0x000fea0003800000 */
[----:B-1----:R-:W1:Y:S01]  /*0a10*/  S2UR UR5, SR_CgaCtaId ;  /* 0x00000000000579c3 */ /* 0x002e620000008800 */
[----:B------:R-:W-:Y:S01]  /*0a20*/  UMOV UR9, 0x100 ;  /* 0x0000010000097882 */ /* 0x000fe20000000000 */
[----:B------:R-:W-:Y:S01]  /*0a30*/  UMOV UR7, 0x400 ;  /* 0x0000040000077882 */ /* 0x000fe20000000000 */
[----:B------:R-:W-:Y:S01]  /*0a40*/  USEL UR9, UR9, 0xe0, UP2 ;  /* 0x000000e009097887 */ /* 0x000fe20009000000 */
[----:B------:R-:W-:Y:S01]  /*0a50*/  UMOV UR4, 0x1 ;  /* 0x0000000100047882 */ /* 0x000fe20000000000 */
[----:B------:R-:W-:Y:S01]  /*0a60*/  ELECT P0, URZ, PT ;  /* 0x0000000000ff782f */ /* 0x000fe20003800000 */
[----:B------:R-:W-:-:S04]  /*0a70*/  UIADD3 UR10, UPT, UPT, -UR4, 0x100000, URZ ;  /* 0x00100000040a7890 */ /* 0x000fc8000fffe1ff */
[----:B------:R-:W-:Y:S02]  /*0a80*/  USHF.L.U32 UR11, UR10, 0xb, URZ ;  /* 0x0000000b0a0b7899 */ /* 0x000fe400080006ff */
[----:B------:R-:W-:Y:S02]  /*0a90*/  USHF.L.U32 UR10, UR10, 0x1, URZ ;  /* 0x000000010a0a7899 */ /* 0x000fe400080006ff */
[----:B------:R-:W-:-:S04]  /*0aa0*/  UIADD3 UR12, UPT, UPT, -UR9, 0x100000, URZ ;  /* 0x00100000090c7890 */ /* 0x000fc8000fffe1ff */
[----:B------:R-:W-:Y:S02]  /*0ab0*/  USHF.L.U32 UR13, UR12, 0xb, URZ ;  /* 0x0000000b0c0d7899 */ /* 0x000fe400080006ff */
[----:B------:R-:W-:Y:S02]  /*0ac0*/  USHF.L.U32 UR12, UR12, 0x1, URZ ;  /* 0x000000010c0c7899 */ /* 0x000fe400080006ff */
[----:B-1----:R-:W-:Y:S01]  /*0ad0*/  ULEA UR5, UR5, UR7, 0x18 ;  /* 0x0000000705057291 */ /* 0x002fe2000f8ec0ff */
[----:B------:R-:W1:Y:S11]  /*0ae0*/  FENCE.VIEW.ASYNC.S ;  /* 0x00000000000073c6 */ /* 0x000e760000000000 */
[----:B-1----:R2:W1:Y:S01]  /*0af0*/  SYNCS.EXCH.64 URZ, [UR5+0xf0], UR10 ;  /* 0x0000f00a05ff75b2 */ /* 0x0024620008000100 */
[----:B------:R2:W1:Y:S01]  /*0b00*/  SYNCS.EXCH.64 URZ, [UR5+0x100], UR12 ;  /* 0x0001000c05ff75b2 */ /* 0x0004620008000100 */
[----:B------:R2:W1:Y:S01]  /*0b10*/  SYNCS.EXCH.64 URZ, [UR5+0xf8], UR10 ;  /* 0x0000f80a05ff75b2 */ /* 0x0004620008000100 */
[----:B------:R2:W1:Y:S02]  /*0b20*/  SYNCS.EXCH.64 URZ, [UR5+0x108], UR12 ;  /* 0x0001080c05ff75b2 */ /* 0x0004640008000100 */
[----:B--2---:R-:W-:Y:S01]  /*0b30*/  NOP ;  /* 0x0000000000007918 */ /* 0x004fe20000000000 */
.L_x_13:
[----:B------:R-:W2:Y:S01]  /*0b40*/  SHFL.IDX PT, R2, R101, RZ, 0x1f ;  /* 0x00001fff65027589 */ /* 0x000ea200000e0000 */
[----:B------:R-:W-:Y:S01]  /*0b50*/  NOP ;  /* 0x0000000000007918 */ /* 0x000fe20000000000 */
[----:B--2---:R-:W-:-:S13]  /*0b60*/  ISETP.NE.AND P0, PT, R2, 0x5, PT ;  /* 0x000000050200780c */ /* 0x004fda0003f05270 */
[----:B------:R-:W-:Y:S05]  /*0b70*/  @P0 BRA `(.L_x_14) ;  /* 0x0000000000580947 */ /* 0x000fea0003800000 */
[----:B-1----:R-:W1:Y:S01]  /*0b80*/  S2UR UR7, SR_CgaCtaId ;  /* 0x00000000000779c3 */ /* 0x002e620000008800 */
        /* <DEDUP_REMOVED lines=19> */
[----:B------:R2:W1:Y:S02]  /*0cc0*/  SYNCS.EXCH.64 URZ, [UR7+0x148], UR4 ;  /* 0x0001480407ff75b2 */ /* 0x0004640008000100 */
[----:B--2---:R-:W-:Y:S01]  /*0cd0*/  NOP ;  /* 0x0000000000007918 */ /* 0x004fe20000000000 */
.L_x_14:
        /* <DEDUP_REMOVED lines=18> */
.L_x_15:
[----:B-1----:R-:W1:Y:S01]  /*0e00*/  S2UR UR5, SR_CTAID.X ;  /* 0x00000000000579c3 */ /* 0x002e620000002500 */
[----:B------:R-:W-:-:S05]  /*0e10*/  CS2R.32 R95, SR_CgaSize ;  /* 0x00000000005f7805 */ /* 0x000fca0000008a00 */
[----:B------:R-:W-:-:S05]  /*0e20*/  IMAD R95, R95, -0xa0, RZ ;  /* 0xffffff605f5f7824 */ /* 0x000fca00078e02ff */
[----:B------:R-:W-:-:S14]  /*0e30*/  R2UR UR9, R95 ;  /* 0x000000005f0972ca */ /* 0x000fdc00000e0000 */
[----:B------:R-:W2:Y:S01]  /*0e40*/  LDCU UR9, c[0x0][UR9+0x2b0] ;  /* 0x00005600090977ac */ /* 0x000ea20008000800 */
[----:B------:R-:W-:Y:S01]  /*0e50*/  NOP ;  /* 0x0000000000007918 */ /* 0x000fe20000000000 */
[----:B------:R-:W-:-:S05]  /*0e60*/  CS2R.32 R95, SR_CgaSize ;  /* 0x00000000005f7805 */ /* 0x000fca0000008a00 */
[----:B------:R-:W-:-:S05]  /*0e70*/  IMAD R95, R95, -0xa0, RZ ;  /* 0xffffff605f5f7824 */ /* 0x000fca00078e02ff */
[----:B------:R-:W-:-:S14]  /*0e80*/  R2UR UR7, R95 ;  /* 0x000000005f0772ca */ /* 0x000fdc00000e0000 */
[----:B------:R-:W3:Y:S01]  /*0e90*/  LDCU UR7, c[0x0][UR7+0x2b4] ;  /* 0x00005680070777ac */ /* 0x000ee20008000800 */
[----:B------:R-:W4:Y:S08]  /*0ea0*/  S2UR UR4, SR_CTAID.Y ;  /* 0x00000000000479c3 */ /* 0x000f300000002600 */
[----:B------:R-:W3:Y:S01]  /*0eb0*/  LDC R10, c[0x0][0xb24] ;  /* 0x0002c900ff0a7b82 */ /* 0x000ee20000000800 */
[----:B-1----:R-:W-:-:S02]  /*0ec0*/  I2FP.F32.U32 R95, UR5 ;  /* 0x00000005005f7c45 */ /* 0x002fc40008201000 */
[----:B------:R-:W-:-:S05]  /*0ed0*/  CS2R.32 R3, SR_CgaSize ;  /* 0x0000000000037805 */ /* 0x000fca0000008a00 */
[----:B------:R-:W-:-:S06]  /*0ee0*/  IMAD R3, R3, -0xa0, RZ ;  /* 0xffffff6003037824 */ /* 0x000fcc00078e02ff */
[----:B------:R-:W1:Y:S01]  /*0ef0*/  LDC R3, c[0x0][R3+0x2a0] ;  /* 0x0000a80003037b82 */ /* 0x000e620000000800 */
[----:B------:R-:W-:Y:S01]  /*0f00*/  MOV R15, UR5 ;  /* 0x00000005000f7c02 */ /* 0x000fe20008000f00 */
[----:B--2---:R-:W-:Y:S01]  /*0f10*/  FMUL R95, R95, UR9 ;  /* 0x000000095f5f7c20 */ /* 0x004fe20008400000 */
[----:B----4-:R-:W-:Y:S02]  /*0f20*/  I2FP.F32.U32 R94, UR4 ;  /* 0x00000004005e7c45 */ /* 0x010fe40008201000 */
[----:B------:R-:W-:-:S05]  /*0f30*/  CS2R.32 R2, SR_CgaSize ;  /* 0x0000000000027805 */ /* 0x000fca0000008a00 */
[----:B------:R-:W-:-:S06]  /*0f40*/  IMAD R2, R2, -0xa0, RZ ;  /* 0xffffff6002027824 */ /* 0x000fcc00078e02ff */
[----:B------:R-:W2:Y:S01]  /*0f50*/  LDC R2, c[0x0][R2+0x2a4] ;  /* 0x0000a90002027b82 */ /* 0x000ea20000000800 */
[----:B------:R-:W-:Y:S01]  /*0f60*/  MOV R14, UR4 ;  /* 0x00000004000e7c02 */ /* 0x000fe20008000f00 */
[----:B------:R-:W4:Y:S01]  /*0f70*/  F2I.U32.TRUNC.NTZ R95, R95 ;  /* 0x0000005f005f7305 */ /* 0x000f22000020f000 */
[----:B---3--:R-:W-:-:S05]  /*0f80*/  FMUL R94, R94, UR7 ;  /* 0x000000075e5e7c20 */ /* 0x008fca0008400000 */
[----:B------:R-:W-:Y:S01]  /*0f90*/  BAR.SYNC.DEFER_BLOCKING 0x0 ;  /* 0x0000000000007b1d */ /* 0x000fe20000010000 */
[----:B------:R-:W-:-:S05]  /*0fa0*/  ISETP.GE.AND P0, PT, R10, 0x1, PT ;  /* 0x000000010a00780c */ /* 0x000fca0003f06270 */
[----:B------:R-:W3:Y:S02]  /*0fb0*/  F2I.U32.TRUNC.NTZ R94, R94 ;  /* 0x0000005e005e7305 */ /* 0x000ee4000020f000 */
[----:B------:R-:W2:Y:S01]  /*0fc0*/  S2UR UR36, SR_CTAID.Z ;  /* 0x00000000002479c3 */ /* 0x000ea20000002700 */
[----:B----4-:R-:W-:-:S05]  /*0fd0*/  IADD3 R95, PT, PT, -R95, RZ, RZ ;  /* 0x000000ff5f5f7210 */ /* 0x010fca0007ffe1ff */
[----:B-1----:R-:W-:Y:S01]  /*0fe0*/  IMAD R95, R3, R95, UR5 ;  /* 0x00000005035f7e24 */ /* 0x002fe2000f8e025f */
[----:B---3--:R-:W-:-:S05]  /*0ff0*/  IADD3 R94, PT, PT, -R94, RZ, RZ ;  /* 0x000000ff5e5e7210 */ /* 0x008fca0007ffe1ff */
[----:B--2---:R-:W-:Y:S01]  /*1000*/  IMAD R94, R2, R94, UR4 ;  /* 0x00000004025e7e24 */ /* 0x004fe2000f8e025e */
[----:B------:R-:W-:Y:S06]  /*1010*/  @!P0 BRA `(.L_x_16) ;  /* 0x0000000000b88947 */ /* 0x000fec0003800000 */
[----:B------:R-:W1:Y:S01]  /*1020*/  LDC.64 R4, c[0x0][0xb18] ;  /* 0x0002c600ff047b82 */ /* 0x000e620000000a00 */
[----:B------:R-:W-:-:S07]  /*1030*/  ISETP.NE.AND P0, PT, R10, 0x1, PT ;  /* 0x000000010a00780c */ /* 0x000fce0003f05270 */
[----:B------:R-:W2:Y:S08]  /*1040*/  LDC R9, c[0x0][0xb0c] ;  /* 0x0002c300ff097b82 */ /* 0x000eb00000000800 */
[----:B------:R-:W3:Y:S08]  /*1050*/  LDC R12, c[0x0][0x370] ;  /* 0x0000dc00ff0c7b82 */ /* 0x000ef00000000800 */
[----:B------:R-:W4:Y:S01]  /*1060*/  LDC R11, c[0x0][0x374] ;  /* 0x0000dd00ff0b7b82 */ /* 0x000f220000000800 */
[----:B-1----:R-:W-:-:S07]  /*1070*/  ISETP.NE.AND P1, PT, R4, 0x1, PT ;  /* 0x000000010400780c */ /* 0x002fce0003f25270 */
[----:B------:R-:W3:Y:S01]  /*1080*/  LDC.64 R6, c[0x0][0xb10] ;  /* 0x0002c400ff067b82 */ /* 0x000ee20000000a00 */
[----:B--2---:R-:W-:-:S07]  /*1090*/  ISETP.NE.AND P2, PT, R9, 0x1, PT ;  /* 0x000000010900780c */ /* 0x004fce0003f45270 */
[----:B------:R-:W1:Y:S08]  /*10a0*/  LDC R8, c[0x0][0xb20] ;  /* 0x0002c800ff087b82 */ /* 0x000e700000000800 */
[----:B------:R-:W2:Y:S01]  /*10b0*/  LDC.64 R2, c[0x0][0xb28] ;  /* 0x0002ca00ff027b82 */ /* 0x000ea20000000a00 */
[----:B----4-:R-:W-:-:S04]  /*10c0*/  IMAD.HI.U32 R13, R11, R5, RZ ;  /* 0x000000050b0d7227 */ /* 0x010fc800078e00ff */
[----:B------:R-:W-:-:S04]  /*10d0*/  IMAD.HI.U32 R5, R14, R5, RZ ;  /* 0x000000050e057227 */ /* 0x000fc800078e00ff */
[----:B---3--:R-:W-:-:S05]  /*10e0*/  IMAD.HI.U32 R16, R12, R6, RZ ;  /* 0x000000060c107227 */ /* 0x008fca00078e00ff */
[-C--:B------:R-:W-:Y:S01]  /*10f0*/  @P2 SHF.R.U32.HI R12, RZ, R7.reuse, R16 ;  /* 0x00000007ff0c2219 */ /* 0x080fe20000011610 */
[----:B------:R-:W-:Y:S01]  /*1100*/  IMAD.HI.U32 R16, R15, R6, RZ ;  /* 0x000000060f107227 */ /* 0x000fe200078e00ff */
[-C--:B-1----:R-:W-:Y:S02]  /*1110*/  @P1 SHF.R.U32.HI R11, RZ, R8.reuse, R13 ;  /* 0x00000008ff0b1219 */ /* 0x082fe4000001160d */
[----:B------:R-:W-:Y:S02]  /*1120*/  SHF.R.U32.HI R5, RZ, R8, R5 ;  /* 0x00000008ff057219 */ /* 0x000fe40000011605 */
[----:B------:R-:W-:Y:S02]  /*1130*/  SHF.R.U32.HI R16, RZ, R7, R16 ;  /* 0x00000007ff107219 */ /* 0x000fe40000011610 */
[----:B------:R-:W-:Y:S01]  /*1140*/  SEL R5, R14, R5, !P1 ;  /* 0x000000050e057207 */ /* 0x000fe20004800000 */
[----:B--2---:R-:W-:Y:S01]  /*1150*/  IMAD.HI.U32 R13, R11, R2, RZ ;  /* 0x000000020b0d7227 */ /* 0x004fe200078e00ff */
[----:B------:R-:W-:-:S03]  /*1160*/  SEL R16, R15, R16, !P2 ;  /* 0x000000100f107207 */ /* 0x000fc60005000000 */
[----:B------:R-:W-:Y:S01]  /*1170*/  IMAD.HI.U32 R6, R12, R2, RZ ;  /* 0x000000020c067227 */ /* 0x000fe200078e00ff */
[----:B------:R-:W-:-:S04]  /*1180*/  @P0 SHF.R.U32.HI R11, RZ, R3, R13 ;  /* 0x00000003ff0b0219 */ /* 0x000fc8000001160d */
[----:B------:R-:W-:Y:S01]  /*1190*/  @P0 SHF.R.U32.HI R12, RZ, R3, R6 ;  /* 0x00000003ff0c0219 */ /* 0x000fe20000011606 */
[----:B------:R-:W-:-:S04]  /*11a0*/  IMAD R11, R11, R10, RZ ;  /* 0x0000000a0b0b7224 */ /* 0x000fc800078e02ff */
[----:B------:R-:W-:Y:S01]  /*11b0*/  IMAD R6, R12, R10, RZ ;  /* 0x0000000a0c067224 */ /* 0x000fe200078e02ff */
[----:B------:R-:W-:-:S04]  /*11c0*/  ISETP.GE.AND P1, PT, R5, R11, PT ;  /* 0x0000000b0500720c */ /* 0x000fc80003f26270 */
[----:B------:R-:W-:Y:S01]  /*11d0*/  ISETP.GE.OR P1, PT, R16, R6, P1 ;  /* 0x000000061000720c */ /* 0x000fe20000f26670 */
[----:B------:R-:W-:-:S05]  /*11e0*/  IMAD.HI.U32 R6, R5, R2, RZ ;  /* 0x0000000205067227 */ /* 0x000fca00078e00ff */
[----:B------:R-:W-:-:S04]  /*11f0*/  SHF.R.U32.HI R6, RZ, R3, R6 ;  /* 0x00000003ff067219 */ /* 0x000fc80000011606 */
[----:B------:R-:W-:-:S03]  /*1200*/  SEL R6, R5, R6, !P0 ;  /* 0x0000000605067207 */ /* 0x000fc60004000000 */
[----:B------:R-:W-:Y:S01]  /*1210*/  @!P1 IMAD.HI.U32 R7, R16, R2, RZ ;  /* 0x0000000210079227 */ /* 0x000fe200078e00ff */
[----:B------:R-:W-:-:S04]  /*1220*/  IADD3 R2, PT, PT, -R6, RZ, RZ ;  /* 0x000000ff06027210 */ /* 0x000fc80007ffe1ff */
[----:B------:R-:W-:Y:S01]  /*1230*/  @!P1 SHF.R.U32.HI R3, RZ, R3, R7 ;  /* 0x00000003ff039219 */ /* 0x000fe20000011607 */
[----:B------:R-:W-:Y:S01]  /*1240*/  IMAD R2, R10, R2, R5 ;  /* 0x000000020a027224 */ /* 0x000fe200078e0205 */
[----:B------:R-:W-:Y:S02]  /*1250*/  IADD3 R7, PT, PT, -R5, RZ, RZ ;  /* 0x000000ff05077210 */ /* 0x000fe40007ffe1ff */
[----:B------:R-:W-:-:S03]  /*1260*/  @!P1 SEL R3, R16, R3, !P0 ;  /* 0x0000000310039207 */ /* 0x000fc60004000000 */
[----:B------:R-:W-:Y:S02]  /*1270*/  IMAD R7, R4, R7, R14 ;  /* 0x0000000704077224 */ /* 0x000fe400078e020e */
[--C-:B------:R-:W-:Y:S02]  /*1280*/  @!P1 IMAD.IADD R6, R6, 0x1, -R3.reuse ;  /* 0x0000000106069824 */ /* 0x100fe400078e0a03 */
[----:B------:R-:W-:Y:S01]  /*1290*/  @!P1 IMAD R3, R2, R12, R3 ;  /* 0x0000000c02039224 */ /* 0x000fe200078e0203 */
[----:B------:R-:W-:Y:S01]  /*12a0*/  IADD3 R2, PT, PT, -R16, RZ, RZ ;  /* 0x000000ff10027210 */ /* 0x000fe20007ffe1ff */
[----:B------:R-:W-:Y:S02]  /*12b0*/  @!P1 IMAD R5, R6, R10, R16 ;  /* 0x0000000a06059224 */ /* 0x000fe400078e0210 */
[----:B------:R-:W-:Y:S02]  /*12c0*/  @!P1 IMAD.MOV.U32 R16, RZ, RZ, R3 ;  /* 0x000000ffff109224 */ /* 0x000fe400078e0003 */
[----:B------:R-:W-:-:S02]  /*12d0*/  IMAD R2, R9, R2, R15 ;  /* 0x0000000209027224 */ /* 0x000fc400078e020f */
[----:B------:R-:W-:Y:S02]  /*12e0*/  IMAD R14, R5, R4, R7 ;  /* 0x00000004050e7224 */ /* 0x000fe400078e0207 */
[----:B------:R-:W-:Y:S02]  /*12f0*/  IMAD R15, R16, R9, R2 ;  /* 0x00000009100f7224 */ /* 0x000fe400078e0202 */
.L_x_16:
[----:B------:R-:W1:Y:S01]  /*1300*/  LDCU UR4, c[0x0][0xb30] ;  /* 0x00016600ff0477ac */ /* 0x000e620008000800 */
[----:B------:R-:W2:Y:S08]  /*1310*/  S2UR UR37, SR_CgaCtaId ;  /* 0x00000000002579c3 */ /* 0x000eb00000008800 */
[----:B------:R-:W3:Y:S01]  /*1320*/  LDC R40, c[0x0][0xb24] ;  /* 0x0002c900ff287b82 */ /* 0x000ee20000000800 */
[----:B-1----:R-:W-:-:S09]  /*1330*/  UISETP.NE.AND UP1, UPT, UR4, 0x1, UPT ;  /* 0x000000010400788c */ /* 0x002fd2000bf25270 */
[----:B--2---:R-:W-:Y:S05]  /*1340*/  BRA.U UP1, `(.L_x_17) ;  /* 0x0000000101407547 */ /* 0x004fea000b800000 */
[----:B------:R-:W1:Y:S08]  /*1350*/  LDC.64 R4, c[0x0][0xb10] ;  /* 0x0002c400ff047b82 */ /* 0x000e700000000a00 */
[----:B------:R-:W2:Y:S08]  /*1360*/  LDC.64 R2, c[0x0][0xb18] ;  /* 0x0002c600ff027b82 */ /* 0x000eb00000000a00 */
[----:B------:R-:W4:Y:S08]  /*1370*/  LDC R6, c[0x0][0xb20] ;  /* 0x0002c800ff067b82 */ /* 0x000f300000000800 */
[----:B------:R-:W3:Y:S01]  /*1380*/  LDC R7, c[0x0][0xb0c] ;  /* 0x0002c300ff077b82 */ /* 0x000ee20000000800 */
[----:B-1----:R-:W-:-:S05]  /*1390*/  IMAD.HI.U32 R4, R15, R4, RZ ;  /* 0x000000040f047227 */ /* 0x002fca00078e00ff */
[----:B------:R-:W-:Y:S01]  /*13a0*/  SHF.R.U32.HI R4, RZ, R5, R4 ;  /* 0x00000005ff047219 */ /* 0x000fe20000011604 */
[----:B--2---:R-:W-:Y:S01]  /*13b0*/  IMAD.HI.U32 R3, R14, R3, RZ ;  /* 0x000000030e037227 */ /* 0x004fe200078e00ff */
[----:B------:R-:W-:-:S04]  /*13c0*/  ISETP.NE.AND P0, PT, R2, 0x1, PT ;  /* 0x000000010200780c */ /* 0x000fc80003f05270 */
[----:B----4-:R-:W-:-:S04]  /*13d0*/  SHF.R.U32.HI R3, RZ, R6, R3 ;  /* 0x00000006ff037219 */ /* 0x010fc80000011603 */
[----:B------:R-:W-:Y:S02]  /*13e0*/  SEL R3, R14, R3, !P0 ;  /* 0x000000030e037207 */ /* 0x000fe40004000000 */
[----:B---3--:R-:W-:-:S04]  /*13f0*/  ISETP.NE.AND P1, PT, R7, 0x1, PT ;  /* 0x000000010700780c */ /* 0x008fc80003f25270 */
[----:B------:R-:W-:-:S05]  /*1400*/  SEL R4, R15, R4, !P1 ;  /* 0x000000040f047207 */ /* 0x000fca0004800000 */
[----:B------:R-:W-:Y:S02]  /*1410*/  IMAD.IADD R5, R3, 0x1, -R4 ;  /* 0x0000000103057824 */ /* 0x000fe400078e0a04 */
[----:B------:R-:W-:Y:S02]  /*1420*/  IMAD.IADD R3, R4, 0x1, -R3 ;  /* 0x0000000104037824 */ /* 0x000fe400078e0a03 */
[----:B------:R-:W-:Y:S02]  /*1430*/  IMAD R15, R5, R7, R15 ;  /* 0x00000007050f7224 */ /* 0x000fe400078e020f */
[----:B------:R-:W-:-:S07]  /*1440*/  IMAD R14, R3, R2, R14 ;  /* 0x00000002030e7224 */ /* 0x000fce00078e020e */
.L_x_17:
[----:B------:R-:W-:Y:S01]  /*1450*/  BAR.SYNC.DEFER_BLOCKING 0x0 ;  /* 0x0000000000007b1d */ /* 0x000fe20000010000 */
[----:B------:R-:W-:Y:S01]  /*1460*/  UISETP.NE.AND UP1, UPT, UR8, 0x2, UPT ;  /* 0x000000020800788c */ /* 0x000fe2000bf25270 */
[----:B------:R-:W-:Y:S02]  /*1470*/  ISETP.NE.OR P5, PT, R0, 0x2, !P5 ;  /* 0x000000020000780c */ /* 0x000fe40006fa5670 */
[----:B------:R-:W-:-:S06]  /*1480*/  LOP3.LUT R2, R108, 0x1f, RZ, 0xc0, !PT ;  /* 0x0000001f6c027812 */ /* 0x000fcc00078ec0ff */
[----:B------:R-:W-:Y:S05]  /*1490*/  BRA.U UP1, `(.L_x_18) ;  /* 0x0000001501347547 */ /* 0x000fea000b800000 */
[----:B------:R-:W1:Y:S01]  /*14a0*/  LDCU UR13, c[0x0][0x38c] ;  /* 0x00007180ff0d77ac */ /* 0x000e620008000800 */
[----:B------:R-:W2:Y:S01]  /*14b0*/  LDC R8, c[0x0][0x370] ;  /* 0x0000dc00ff087b82 */ /* 0x000ea20000000800 */
[----:B------:R-:W-:Y:S01]  /*14c0*/  PLOP3.LUT P1, PT, PT, PT, UP2, 0x80, 0x8 ;  /* 0x000000000008781c */ /* 0x000fe20003f2f028 */
[----:B------:R-:W-:Y:S01]  /*14d0*/  IMAD.MOV.U32 R17, RZ, RZ, 0x1 ;  /* 0x00000001ff117424 */ /* 0x000fe200078e00ff */
[----:B------:R-:W-:Y:S01]  /*14e0*/  ISETP.EQ.OR P4, PT, R2, RZ, P5 ;  /* 0x000000ff0200720c */ /* 0x000fe20002f82670 */
[----:B------:R-:W-:Y:S01]  /*14f0*/  IMAD.MOV.U32 R16, RZ, RZ, RZ ;  /* 0x000000ffff107224 */ /* 0x000fe200078e00ff */
[----:B------:R-:W-:Y:S02]  /*1500*/  PLOP3.LUT P1, PT, P1, PT, PT, 0x8, 0x80 ;  /* 0x000000000080781c */ /* 0x000fe40000f2e170 */
[----:B------:R-:W-:Y:S01]  /*1510*/  CS2R R12, SRZ ;  /* 0x00000000000c7805 */ /* 0x000fe2000001ff00 */
[----:B------:R-:W-:Y:S01]  /*1520*/  IMAD.MOV.U32 R11, RZ, RZ, 0x1 ;  /* 0x00000001ff0b7424 */ /* 0x000fe200078e00ff */
[----:B------:R-:W4:Y:S01]  /*1530*/  LDC R0, c[0x0][0x374] ;  /* 0x0000dd00ff007b82 */ /* 0x000f220000000800 */
[----:B------:R-:W2:Y:S01]  /*1540*/  LDCU.64 UR22, c[0x0][0x348] ;  /* 0x00006900ff1677ac */ /* 0x000ea20008000a00 */
[----:B------:R-:W-:Y:S01]  /*1550*/  UMOV UR6, URZ ;  /* 0x000000ff00067c82 */ /* 0x000fe20008000000 */
[----:B-1----:R-:W-:-:S04]  /*1560*/  UIADD3 UR5, UPT, UPT, UR13, 0x3f, URZ ;  /* 0x0000003f0d057890 */ /* 0x002fc8000fffe0ff */
[----:B------:R-:W-:-:S04]  /*1570*/  USHF.R.S32.HI UR4, URZ, 0x1f, UR5 ;  /* 0x0000001fff047899 */ /* 0x000fc80008011405 */
[----:B------:R-:W-:-:S04]  /*1580*/  ULEA.HI UR4, UR4, UR5, URZ, 0x6 ;  /* 0x0000000504047291 */ /* 0x000fc8000f8f30ff */
[----:B------:R-:W-:Y:S02]  /*1590*/  USHF.R.S32.HI UR15, URZ, 0x6, UR4 ;  /* 0x00000006ff0f7899 */ /* 0x000fe40008011404 */
[----:B------:R-:W-:Y:S02]  /*15a0*/  UIADD3 UR4, UPT, UPT, UR13, -0x1, URZ ;  /* 0xffffffff0d047890 */ /* 0x000fe4000fffe0ff */
[----:B------:R-:W-:Y:S02]  /*15b0*/  UISETP.LT.U32.AND UP0, UPT, UR15, 0xa, UPT ;  /* 0x0000000a0f00788c */ /* 0x000fe4000bf01070 */
[----:B------:R-:W-:Y:S02]  /*15c0*/  UISETP.GE.U32.AND UP1, UPT, UR4, -0x7f, UPT ;  /* 0xffffff810400788c */ /* 0x000fe4000bf26070 */
[----:B------:R-:W-:Y:S02]  /*15d0*/  USEL UR14, UR15, 0xa, UP0 ;  /* 0x0000000a0f0e7887 */ /* 0x000fe40008000000 */
[----:B------:R-:W-:-:S02]  /*15e0*/  UIADD3 UR13, UPT, UPT, UR13, 0x7e, URZ ;  /* 0x0000007e0d0d7890 */ /* 0x000fc4000fffe0ff */
[----:B------:R-:W-:Y:S02]  /*15f0*/  UIADD3 UR5, UPT, UPT, UR14, -0x1, URZ ;  /* 0xffffffff0e057890 */ /* 0x000fe4000fffe0ff */
[----:B------:R-:W-:-:S03]  /*1600*/  UIADD3 UR7, UPT, UPT, UR15, -UR14, URZ ;  /* 0x8000000e0f077290 */ /* 0x000fc6000fffe0ff */
[----:B------:R-:W-:-:S04]  /*1610*/  @UP1 UIADD3 UR5, UPT, UPT, UR14, URZ, URZ ;  /* 0x000000ff0e051290 */ /* 0x000fc8000fffe0ff */
[----:B--2---:R-:W-:-:S12]  /*1620*/  UIADD3 UR5, UPT, UPT, UR5, 0x1, URZ ;  /* 0x0000000105057890 */ /* 0x004fd8000fffe0ff */
.L_x_36:
[----:B------:R-:W-:Y:S01]  /*1630*/  UISETP.NE.AND UP0, UPT, UR37, URZ, UPT ;  /* 0x000000ff2500728c */ /* 0x000fe2000bf05270 */
[----:B------:R-:W1:Y:S08]  /*1640*/  S2UR UR37, SR_CgaCtaId ;  /* 0x00000000002579c3 */ /* 0x000e700000008800 */
[----:B------:R-:W-:Y:S05]  /*1650*/  BRA.U UP0, `(.L_x_19) ;  /* 0x0000000100347547 */ /* 0x000fea000b800000 */
[----:B------:R-:W2:Y:S01]  /*1660*/  S2R R2, SR_CgaCtaId ;  /* 0x0000000000027919 */ /* 0x000ea20000008800 */
[----:B------:R-:W-:-:S04]  /*1670*/  MOV R3, 0x400 ;  /* 0x0000040000037802 */ /* 0x000fc80000000f00 */
[----:B--2---:R-:W-:Y:S02]  /*1680*/  LEA R2, R2, R3, 0x18 ;  /* 0x0000000302027211 */ /* 0x004fe400078ec0ff */
[----:B------:R-:W-:-:S03]  /*1690*/  SHF.L.U32 R3, R11, 0x1f, RZ ;  /* 0x0000001f0b037819 */ /* 0x000fc600000006ff */
[----:B------:R-:W-:-:S04]  /*16a0*/  IMAD R2, R12, 0x8, R2 ;  /* 0x000000080c027824 */ /* 0x000fc800078e0202 */
[----:B------:R-:W2:Y:S02]  /*16b0*/  SYNCS.PHASECHK.TRANS64.TRYWAIT P0, [R2+URZ+0x160], R3 ;  /* 0x00016003020075a7 */ /* 0x000ea400080011ff */
[----:B--2---:R-:W-:Y:S05]  /*16c0*/  @!P0 BRA `(.L_x_20) ;  /* 0x0000007c00248947 */ /* 0x004fea0003800000 */
.L_x_132:
[----:B------:R-:W-:Y:S01]  /*16d0*/  VIADD R12, R12, 0x1 ;  /* 0x000000010c0c7836 */ /* 0x000fe20000000000 */
[----:B------:R2:W-:Y:S04]  /*16e0*/  SYNCS.ARRIVE.TRANS64.A1T0 RZ, [R2+URZ+0x150], RZ ;  /* 0x000150ff02ff79a7 */ /* 0x0005e800081000ff */
[----:B------:R-:W-:-:S04]  /*16f0*/  ISETP.NE.AND P0, PT, R12, 0x2, PT ;  /* 0x000000020c00780c */ /* 0x000fc80003f05270 */
[----:B------:R-:W-:Y:S02]  /*1700*/  SEL R12, R12, RZ, P0 ;  /* 0x000000ff0c0c7207 */ /* 0x000fe40000000000 */
[----:B--2---:R-:W-:-:S04]  /*1710*/  SEL R2, RZ, 0x1, P0 ;  /* 0x00000001ff027807 */ /* 0x004fc80000000000 */
[----:B------:R-:W-:-:S07]  /*1720*/  LOP3.LUT R11, R11, R2, RZ, 0x3c, !PT ;  /* 0x000000020b0b7212 */ /* 0x000fce00078e3cff */
.L_x_19:
[----:B------:R-:W-:Y:S01]  /*1730*/  UMOV UR4, 0x400 ;  /* 0x0000040000047882 */ /* 0x000fe20000000000 */
[----:B------:R-:W-:Y:S01]  /*1740*/  SHF.L.U32 R2, R17, 0x1f, RZ ;  /* 0x0000001f11027819 */ /* 0x000fe200000006ff */
[----:B-1----:R-:W-:Y:S01]  /*1750*/  ULEA UR4, UR37, UR4, 0x18 ;  /* 0x0000000425047291 */ /* 0x002fe2000f8ec0ff */
[----:B------:R-:W-:Y:S01]  /*1760*/  R2UR UR35, R15 ;  /* 0x000000000f2372ca */ /* 0x000fe200000e0000 */
[----:B------:R-:W-:Y:S01]  /*1770*/  UISETP.GE.U32.AND UP0, UPT, UR13, 0x7f, UPT ;  /* 0x0000007f0d00788c */ /* 0x000fe2000bf06070 */
[----:B------:R-:W-:Y:S01]  /*1780*/  R2UR UR11, R14 ;  /* 0x000000000e0b72ca */ /* 0x000fe200000e0000 */
[----:B------:R-:W-:Y:S01]  /*1790*/  ULEA UR8, UR6, UR4, 0x3 ;  /* 0x0000000406087291 */ /* 0x000fe2000f8e18ff */
[----:B------:R-:W-:-:S08]  /*17a0*/  UMOV UR24, URZ ;  /* 0x000000ff00187c82 */ /* 0x000fd00008000000 */
[----:B------:R1:W2:Y:S01]  /*17b0*/  SYNCS.PHASECHK.TRANS64.TRYWAIT P0, [UR8+0x50], R2 ;  /* 0x00005002ff0075a7 */ /* 0x0002a20008001108 */
[----:B------:R-:W-:Y:S02]  /*17c0*/  USHF.L.U32 UR35, UR35, 0x6, URZ ;  /* 0x0000000623237899 */ /* 0x000fe400080006ff */
[----:B------:R-:W-:Y:S01]  /*17d0*/  USHF.L.U32 UR11, UR11, 0x8, URZ ;  /* 0x000000080b0b7899 */ /* 0x000fe200080006ff */
[----:B------:R-:W-:Y:S11]  /*17e0*/  BRA.U !UP0, `(.L_x_21) ;  /* 0x0000000108a87547 */ /* 0x000ff6000b800000 */
[----:B------:R-:W-:Y:S01]  /*17f0*/  UMOV UR16, URZ ;  /* 0x000000ff00107c82 */ /* 0x000fe20008000000 */
[----:B------:R-:W-:-:S05]  /*1800*/  UMOV UR17, UR6 ;  /* 0x0000000600117c82 */ /* 0x000fca0008000000 */
.L_x_26:
[----:B-1----:R-:W-:Y:S01]  /*1810*/  ULEA UR33, UR17, UR4, 0x3 ;  /* 0x0000000411217291 */ /* 0x002fe2000f8e18ff */
[----:B--2---:R-:W-:Y:S01]  /*1820*/  @!P5 MOV R3, 0x5000 ;  /* 0x000050000003d802 */ /* 0x004fe20000000f00 */
[----:B--2---:R-:W-:Y:S10]  /*1830*/  @P0 BRA `(.L_x_22) ;  /* 0x00000000000c0947 */ /* 0x004ff40003800000 */
[----:B------:R-:W-:-:S04]  /*1840*/  SHF.L.U32 R4, R17, 0x1f, RZ ;  /* 0x0000001f11047819 */ /* 0x000fc800000006ff */
[----:B------:R-:W2:Y:S02]  /*1850*/  SYNCS.PHASECHK.TRANS64.TRYWAIT P0, [UR33+0x50], R4 ;  /* 0x00005004ff0075a7 */ /* 0x000ea40008001121 */
[----:B--2---:R-:W-:Y:S05]  /*1860*/  @!P0 BRA `(.L_x_23) ;  /* 0x0000007800d08947 */ /* 0x004fea0003800000 */
.L_x_22:
[----:B------:R2:W-:Y:S01]  /*1870*/  @!P5 SYNCS.ARRIVE.TRANS64 RZ, [UR33], R3 ;  /* 0x00000003ffffd9a7 */ /* 0x0005e20008000021 */
[----:B------:R-:W-:Y:S04]  /*1880*/  BSSY.RECONVERGENT B0, `(.L_x_24) ;  /* 0x0000003000007945 */ /* 0x000fe80003800200 */
[----:B------:R-:W-:Y:S05]  /*1890*/  @P4 BRA `(.L_x_25) ;  /* 0x0000000000044947 */ /* 0x000fea0003800000 */
[----:B------:R-:W-:Y:S05]  /*18a0*/  BPT.TRAP 0x1 ;  /* 0x000000040000795c */ /* 0x000fea0000300000 */
.L_x_25:
[----:B------:R-:W-:Y:S05]  /*18b0*/  BSYNC.RECONVERGENT B0 ;  /* 0x0000000000007941 */ /* 0x000fea0003800200 */
.L_x_24:
[----:B------:R-:W-:Y:S02]  /*18c0*/  UIADD3 UR6, UPT, UPT, UR17, 0x1, URZ ;  /* 0x0000000111067890 */ /* 0x000fe4000fffe0ff */
[----:B------:R-:W-:Y:S02]  /*18d0*/  ULEA UR32, UR17, UR4, 0xc ;  /* 0x0000000411207291 */ /* 0x000fe4000f8e60ff */
[----:B------:R-:W-:Y:S02]  /*18e0*/  UISETP.NE.AND UP0, UPT, UR6, 0xa, UPT ;  /* 0x0000000a0600788c */ /* 0x000fe4000bf05270 */
[----:B------:R-:W-:Y:S02]  /*18f0*/  UIADD3 UR26, UP1, UPT, UR22, 0x80, URZ ;  /* 0x00000080161a7890 */ /* 0x000fe4000ff3e0ff */
[----:B------:R-:W-:Y:S02]  /*1900*/  USEL UR9, URZ, 0x1, UP0 ;  /* 0x00000001ff097887 */ /* 0x000fe40008000000 */
[----:B------:R-:W-:-:S02]  /*1910*/  USEL UR6, UR6, URZ, UP0 ;  /* 0x000000ff06067287 */ /* 0x000fc40008000000 */
[----:B------:R-:W-:Y:S02]  /*1920*/  UIADD3 UR20, UP0, UPT, UR22, 0x180, URZ ;  /* 0x0000018016147890 */ /* 0x000fe4000ff1e0ff */
[----:B------:R-:W-:Y:S01]  /*1930*/  ULEA UR8, UR6, UR4, 0x3 ;  /* 0x0000000406087291 */ /* 0x000fe2000f8e18ff */
[----:B------:R-:W-:Y:S01]  /*1940*/  LOP3.LUT R17, R17, UR9, RZ, 0x3c, !PT ;  /* 0x0000000911117c12 */ /* 0x000fe2000f8e3cff */
[----:B------:R-:W-:Y:S02]  /*1950*/  USHF.L.U32 UR34, UR16, 0x6, URZ ;  /* 0x0000000610227899 */ /* 0x000fe400080006ff */
[----:B------:R-:W-:Y:S01]  /*1960*/  UIADD3.X UR27, UPT, UPT, URZ, UR23, URZ, UP1, !UPT ;  /* 0x00000017ff1b7290 */ /* 0x000fe20008ffe4ff */
[----:B-1----:R-:W-:Y:S01]  /*1970*/  SHF.L.U32 R2, R17, 0x1f, RZ ;  /* 0x0000001f11027819 */ /* 0x002fe200000006ff */
[----:B------:R-:W-:Y:S02]  /*1980*/  UIADD3 UR32, UPT, UPT, UR32, 0x6400, URZ ;  /* 0x0000640020207890 */ /* 0x000fe4000fffe0ff */
[----:B------:R-:W-:Y:S01]  /*1990*/  UIADD3.X UR21, UPT, UPT, URZ, UR23, URZ, UP0, !UPT ;  /* 0x00000017ff157290 */ /* 0x000fe200087fe4ff */
[----:B------:R1:W1:Y:S01]  /*19a0*/  SYNCS.PHASECHK.TRANS64.TRYWAIT P0, [UR8+0x50], R2 ;  /* 0x00005002ff0075a7 */ /* 0x0002620008001108 */
[----:B------:R-:W-:Y:S01]  /*19b0*/  ULEA UR8, UR17, UR4, 0xe ;  /* 0x0000000411087291 */ /* 0x000fe2000f8e70ff */
[----:B------:R-:W-:Y:S01]  /*19c0*/  UMOV UR18, 0x0 ;  /* 0x0000000000127882 */ /* 0x000fe20000000000 */
[----:B------:R-:W-:-:S02]  /*19d0*/  UMOV UR19, 0x10000000 ;  /* 0x1000000000137882 */ /* 0x000fc40000000000 */
[----:B------:R-:W-:Y:S01]  /*19e0*/  UIADD3 UR8, UPT, UPT, UR8, 0x10400, URZ ;  /* 0x0001040008087890 */ /* 0x000fe2000fffe0ff */
[----:B------:R1:W-:Y:S01]  /*19f0*/  UTMALDG.3D [UR32], [UR26], desc[UR18] ;  /* 0x000012201a0075b4 */ /* 0x0003e20008011000 */
[----:B------:R-:W-:Y:S01]  /*1a00*/  UMOV UR12, UR36 ;  /* 0x00000024000c7c82 */ /* 0x000fe20008000000 */
[----:B------:R-:W-:Y:S01]  /*1a10*/  UMOV UR9, UR33 ;  /* 0x0000002100097c82 */ /* 0x000fe20008000000 */
[----:B------:R-:W-:Y:S01]  /*1a20*/  UMOV UR10, UR34 ;  /* 0x00000022000a7c82 */ /* 0x000fe20008000000 */
[----:B------:R-:W-:Y:S01]  /*1a30*/  UIADD3 UR16, UPT, UPT, UR16, 0x1, URZ ;  /* 0x0000000110107890 */ /* 0x000fe2000fffe0ff */
[----:B------:R-:W-:Y:S01]  /*1a40*/  UMOV UR24, UR5 ;  /* 0x0000000500187c82 */ /* 0x000fe20008000000 */
[----:B------:R-:W-:Y:S02]  /*1a50*/  UMOV UR17, UR6 ;  /* 0x0000000600117c82 */ /* 0x000fe40008000000 */
[----:B------:R1:W-:Y:S01]  /*1a60*/  UTMALDG.3D [UR8], [UR20], desc[UR18] ;  /* 0x00001208140075b4 */ /* 0x0003e20008011000 */
[----:B------:R-:W-:-:S09]  /*1a70*/  UISETP.NE.AND UP0, UPT, UR16, UR5, UPT ;  /* 0x000000051000728c */ /* 0x000fd2000bf05270 */
[----:B------:R-:W-:Y:S05]  /*1a80*/  BRA.U UP0, `(.L_x_26) ;  /* 0xfffffffd00607547 */ /* 0x000fea000b83ffff */
.L_x_21:
[----:B-1----:R-:W-:Y:S01]  /*1a90*/  ULEA UR8, UR6, UR4, 0x3 ;  /* 0x0000000406087291 */ /* 0x002fe2000f8e18ff */
[----:B------:R-:W-:Y:S01]  /*1aa0*/  SHF.L.U32 R2, R17, 0x1f, RZ ;  /* 0x0000001f11027819 */ /* 0x000fe200000006ff */
[----:B------:R-:W-:Y:S01]  /*1ab0*/  @!P1 SYNCS.ARRIVE.TRANS64.A1T0 RZ, [UR4+0xe8], RZ ;  /* 0x0000e8ffffff99a7 */ /* 0x000fe20008100004 */
[----:B------:R-:W-:-:S06]  /*1ac0*/  UISETP.GT.AND UP0, UPT, UR15, UR14, UPT ;  /* 0x0000000e0f00728c */ /* 0x000fcc000bf04270 */
[----:B--2---:R1:W2:Y:S03]  /*1ad0*/  SYNCS.PHASECHK.TRANS64.TRYWAIT P0, [UR8+0x50], R2 ;  /* 0x00005002ff0075a7 */ /* 0x0042a60008001108 */
[----:B------:R-:W-:Y:S05]  /*1ae0*/  BRA.U !UP0, `(.L_x_27) ;  /* 0x0000000108ac7547 */ /* 0x000fea000b800000 */
[----:B------:R-:W-:Y:S01]  /*1af0*/  UIADD3 UR21, UPT, UPT, UR7, UR24, URZ ;  /* 0x0000001807157290 */ /* 0x000fe2000fffe0ff */
[----:B------:R-:W-:-:S11]  /*1b00*/  UMOV UR25, UR6 ;  /* 0x0000000600197c82 */ /* 0x000fd60008000000 */
.L_x_32:
[----:B-1----:R-:W-:Y:S01]  /*1b10*/  ULEA UR17, UR25, UR4, 0x3 ;  /* 0x0000000419117291 */ /* 0x002fe2000f8e18ff */
[----:B--2---:R-:W-:Y:S01]  /*1b20*/  @!P5 MOV R3, 0x5000 ;  /* 0x000050000003d802 */ /* 0x004fe20000000f00 */
[----:B--2---:R-:W-:Y:S10]  /*1b30*/  @P0 BRA `(.L_x_28) ;  /* 0x00000000000c0947 */ /* 0x004ff40003800000 */
[----:B------:R-:W-:-:S04]  /*1b40*/  SHF.L.U32 R4, R17, 0x1f, RZ ;  /* 0x0000001f11047819 */ /* 0x000fc800000006ff */
[----:B------:R-:W2:Y:S02]  /*1b50*/  SYNCS.PHASECHK.TRANS64.TRYWAIT P0, [UR17+0x50], R4 ;  /* 0x00005004ff0075a7 */ /* 0x000ea40008001111 */
[----:B--2---:R-:W-:Y:S05]  /*1b60*/  @!P0 BRA `(.L_x_29) ;  /* 0x0000007800288947 */ /* 0x004fea0003800000 */
.L_x_28:
[----:B------:R2:W-:Y:S01]  /*1b70*/  @!P5 SYNCS.ARRIVE.TRANS64 RZ, [UR17], R3 ;  /* 0x00000003ffffd9a7 */ /* 0x0005e20008000011 */
[----:B------:R-:W-:Y:S04]  /*1b80*/  BSSY.RECONVERGENT B0, `(.L_x_30) ;  /* 0x0000003000007945 */ /* 0x000fe80003800200 */
[----:B------:R-:W-:Y:S05]  /*1b90*/  @P4 BRA `(.L_x_31) ;  /* 0x0000000000044947 */ /* 0x000fea0003800000 */
[----:B------:R-:W-:Y:S05]  /*1ba0*/  BPT.TRAP 0x1 ;  /* 0x000000040000795c */ /* 0x000fea0000300000 */
.L_x_31:
[----:B------:R-:W-:Y:S05]  /*1bb0*/  BSYNC.RECONVERGENT B0 ;  /* 0x0000000000007941 */ /* 0x000fea0003800200 */
.L_x_30:
        /* <DEDUP_REMOVED lines=10> */
[----:B------:R-:W-:Y:S01]  /*1c60*/  UIADD3 UR16, UPT, UPT, UR16, 0x6400, URZ ;  /* 0x0000640010107890 */ /* 0x000fe2000fffe0ff */
[----:B-1----:R-:W-:Y:S01]  /*1c70*/  SHF.L.U32 R2, R17, 0x1f, RZ ;  /* 0x0000001f11027819 */ /* 0x002fe200000006ff */
[----:B------:R-:W-:Y:S02]  /*1c80*/  UIADD3.X UR31, UPT, UPT, URZ, UR23, URZ, UP1, !UPT ;  /* 0x00000017ff1f7290 */ /* 0x000fe40008ffe4ff */
[----:B------:R-:W-:Y:S01]  /*1c90*/  UIADD3.X UR29, UPT, UPT, URZ, UR23, URZ, UP0, !UPT ;  /* 0x00000017ff1d7290 */ /* 0x000fe200087fe4ff */
[----:B------:R1:W1:Y:S01]  /*1ca0*/  SYNCS.PHASECHK.TRANS64.TRYWAIT P0, [UR8+0x50], R2 ;  /* 0x00005002ff0075a7 */ /* 0x0002620008001108 */
[----:B------:R-:W-:Y:S01]  /*1cb0*/  ULEA UR8, UR25, UR4, 0xe ;  /* 0x0000000419087291 */ /* 0x000fe2000f8e70ff */
[----:B------:R-:W-:Y:S01]  /*1cc0*/  UMOV UR26, 0x0 ;  /* 0x00000000001a7882 */ /* 0x000fe20000000000 */
[----:B------:R-:W-:-:S02]  /*1cd0*/  UMOV UR27, 0x10000000 ;  /* 0x10000000001b7882 */ /* 0x000fc40000000000 */
[----:B------:R-:W-:Y:S01]  /*1ce0*/  UIADD3 UR8, UPT, UPT, UR8, 0x10400, URZ ;  /* 0x0001040008087890 */ /* 0x000fe2000fffe0ff */
[----:B------:R-:W-:Y:S01]  /*1cf0*/  UMOV UR19, UR35 ;  /* 0x0000002300137c82 */ /* 0x000fe20008000000 */
[----:B------:R-:W-:Y:S01]  /*1d00*/  UMOV UR20, UR36 ;  /* 0x0000002400147c82 */ /* 0x000fe20008000000 */
[----:B------:R-:W-:Y:S01]  /*1d10*/  UMOV UR12, UR36 ;  /* 0x00000024000c7c82 */ /* 0x000fe20008000000 */
[----:B------:R-:W-:Y:S01]  /*1d20*/  UMOV UR9, UR17 ;  /* 0x0000001100097c82 */ /* 0x000fe20008000000 */
[----:B------:R-:W-:Y:S01]  /*1d30*/  UMOV UR10, UR18 ;  /* 0x00000012000a7c82 */ /* 0x000fe20008000000 */
[----:B------:R1:W-:Y:S01]  /*1d40*/  UTMALDG.3D [UR16], [UR30], desc[UR26] ;  /* 0x00001a101e0075b4 */ /* 0x0003e20008011000 */
[----:B------:R-:W-:Y:S01]  /*1d50*/  UIADD3 UR24, UPT, UPT, UR24, 0x1, URZ ;  /* 0x0000000118187890 */ /* 0x000fe2000fffe0ff */
[----:B------:R-:W-:-:S03]  /*1d60*/  UMOV UR25, UR6 ;  /* 0x0000000600197c82 */ /* 0x000fc60008000000 */
[----:B------:R-:W-:Y:S01]  /*1d70*/  UISETP.NE.AND UP0, UPT, UR24, UR21, UPT ;  /* 0x000000151800728c */ /* 0x000fe2000bf05270 */
[----:B------:R1:W-:Y:S08]  /*1d80*/  UTMALDG.3D [UR8], [UR28], desc[UR26] ;  /* 0x00001a081c0075b4 */ /* 0x0003f00008011000 */
[----:B------:R-:W-:Y:S05]  /*1d90*/  BRA.U UP0, `(.L_x_32) ;  /* 0xfffffffd005c7547 */ /* 0x000fea000b83ffff */
.L_x_27:
[C---:B-1----:R-:W-:Y:S01]  /*1da0*/  LEA R2, R16.reuse, UR4, 0x3 ;  /* 0x0000000410027c11 */ /* 0x042fe2000f8e18ff */
[----:B------:R-:W-:Y:S01]  /*1db0*/  NOP ;  /* 0x0000000000007918 */ /* 0x000fe20000000000 */
[----:B--2---:R-:W-:Y:S02]  /*1dc0*/  SHF.L.U32 R3, R13, 0x1f, RZ ;  /* 0x0000001f0d037819 */ /* 0x004fe400000006ff */
[----:B------:R-:W-:Y:S02]  /*1dd0*/  LEA R4, R16, UR4, 0x4 ;  /* 0x0000000410047c11 */ /* 0x000fe4000f8e20ff */
[----:B------:R-:W1:Y:S02]  /*1de0*/  SYNCS.PHASECHK.TRANS64.TRYWAIT P0, [R2+URZ+0xf0], R3 ;  /* 0x0000f003020075a7 */ /* 0x000e6400080011ff */
[----:B-1----:R-:W-:Y:S05]  /*1df0*/  @!P0 BRA `(.L_x_33) ;  /* 0x00000074009c8947 */ /* 0x002fea0003800000 */
.L_x_135:
[----:B------:R-:W2:Y:S01]  /*1e00*/  LDS.128 R4, [R4+0x180] ;  /* 0x0001800004047984 */ /* 0x000ea20000000c00 */
[----:B---3--:R-:W-:Y:S01]  /*1e10*/  ISETP.GE.AND P0, PT, R40, 0x1, PT ;  /* 0x000000012800780c */ /* 0x008fe20003f06270 */
[----:B-1----:R-:W-:Y:S01]  /*1e20*/  VIADD R2, R2, 0x100 ;  /* 0x0000010002027836 */ /* 0x002fe20000000000 */
[----:B------:R-:W-:Y:S01]  /*1e30*/  @!PT LDS RZ, [RZ] ;  /* 0x00000000fffff984 */ /* 0x000fe20000000800 */
[----:B------:R-:W-:Y:S01]  /*1e40*/  @!PT LDS RZ, [RZ] ;  /* 0x00000000fffff984 */ /* 0x000fe20000000800 */
[----:B------:R-:W-:Y:S01]  /*1e50*/  @!PT LDS RZ, [RZ] ;  /* 0x00000000fffff984 */ /* 0x000fe20000000800 */
[----:B------:R-:W-:Y:S01]  /*1e60*/  @!PT LDS RZ, [RZ] ;  /* 0x00000000fffff984 */ /* 0x000fe20000000800 */
[----:B------:R1:W-:Y:S06]  /*1e70*/  MEMBAR.ALL.CTA ;  /* 0x0000000000007992 */ /* 0x0003ec0000008000 */
[----:B-1----:R-:W1:Y:S01]  /*1e80*/  FENCE.VIEW.ASYNC.S ;  /* 0x00000000000073c6 */ /* 0x002e620000000000 */
[----:B------:R-:W-:-:S04]  /*1e90*/  PRMT R2, RZ, 0x654, R2 ;  /* 0x00000654ff027816 */ /* 0x000fc80000000002 */
[----:B-1----:R1:W-:Y:S01]  /*1ea0*/  SYNCS.ARRIVE.TRANS64.RED.A1T0 RZ, [R2+URZ], RZ ;  /* 0x000000ff02ff79a7 */ /* 0x0023e200081004ff */
[----:B--2---:R-:W-:-:S13]  /*1eb0*/  LOP3.LUT P2, RZ, R6, 0x1, RZ, 0xc0, !PT ;  /* 0x0000000106ff7812 */ /* 0x004fda000784c0ff */
[----:B------:R-:W-:Y:S01]  /*1ec0*/  @P2 SHF.R.U32.HI R3, RZ, 0x10, R5 ;  /* 0x00000010ff032819 */ /* 0x000fe20000011605 */
[----:B------:R-:W-:Y:S01]  /*1ed0*/  VOTEU.ANY UP0, P2 ;  /* 0x0000000000ff7886 */ /* 0x000fe20001000100 */
[----:B------:R-:W-:Y:S02]  /*1ee0*/  @P2 MOV R10, R4 ;  /* 0x00000004000a2202 */ /* 0x000fe40000000f00 */
[----:B------:R-:W-:Y:S02]  /*1ef0*/  @P2 R2UR.BROADCAST UR8, R3 ;  /* 0x00000000030822ca */ /* 0x000fe400008e0000 */
[----:B------:R-:W-:-:S11]  /*1f00*/  @P2 LOP3.LUT R9, R5, 0xffff, RZ, 0xc0, !PT ;  /* 0x0000ffff05092812 */ /* 0x000fd600078ec0ff */
[----:B------:R-:W-:Y:S01]  /*1f10*/  @UP0 UMOV UR36, UR8 ;  /* 0x0000000800240c82 */ /* 0x000fe20008000000 */
[----:B-1----:R-:W-:Y:S05]  /*1f20*/  @!P0 BRA `(.L_x_34) ;  /* 0x0000000000b88947 */ /* 0x002fea0003800000 */
[----:B------:R-:W4:Y:S01]  /*1f30*/  LDC.64 R4, c[0x0][0xb18] ;  /* 0x0002c600ff047b82 */ /* 0x000f220000000a00 */
[----:B------:R-:W-:-:S07]  /*1f40*/  ISETP.NE.AND P3, PT, R40, 0x1, PT ;  /* 0x000000012800780c */ /* 0x000fce0003f65270 */
[----:B------:R-:W1:Y:S08]  /*1f50*/  LDC.64 R6, c[0x0][0xb10] ;  /* 0x0002c400ff067b82 */ /* 0x000e700000000a00 */
[----:B------:R-:W2:Y:S08]  /*1f60*/  LDC R14, c[0x0][0xb20] ;  /* 0x0002c800ff0e7b82 */ /* 0x000eb00000000800 */
[----:B------:R-:W3:Y:S01]  /*1f70*/  LDC R15, c[0x0][0xb0c] ;  /* 0x0002c300ff0f7b82 */ /* 0x000ee20000000800 */
[----:B----4-:R-:W-:Y:S01]  /*1f80*/  IMAD.HI.U32 R19, R0, R5, RZ ;  /* 0x0000000500137227 */ /* 0x010fe200078e00ff */
[----:B------:R-:W-:-:S03]  /*1f90*/  ISETP.NE.AND P0, PT, R4, 0x1, PT ;  /* 0x000000010400780c */ /* 0x000fc60003f05270 */
[----:B------:R-:W-:-:S03]  /*1fa0*/  IMAD.HI.U32 R5, R9, R5, RZ ;  /* 0x0000000509057227 */ /* 0x000fc600078e00ff */
[----:B------:R-:W4:Y:S01]  /*1fb0*/  LDC.64 R2, c[0x0][0xb28] ;  /* 0x0002ca00ff027b82 */ /* 0x000f220000000a00 */
[----:B-1----:R-:W-:-:S04]  /*1fc0*/  IMAD.HI.U32 R20, R8, R6, RZ ;  /* 0x0000000608147227 */ /* 0x002fc800078e00ff */
[----:B------:R-:W-:Y:S01]  /*1fd0*/  IMAD.HI.U32 R21, R10, R6, RZ ;  /* 0x000000060a157227 */ /* 0x000fe200078e00ff */
[----:B------:R-:W-:Y:S02]  /*1fe0*/  SHF.R.U32.HI R20, RZ, R7, R20 ;  /* 0x00000007ff147219 */ /* 0x000fe40000011614 */
[-C--:B--2---:R-:W-:Y:S02]  /*1ff0*/  SHF.R.U32.HI R19, RZ, R14.reuse, R19 ;  /* 0x0000000eff137219 */ /* 0x084fe40000011613 */
[----:B------:R-:W-:Y:S02]  /*2000*/  SHF.R.U32.HI R5, RZ, R14, R5 ;  /* 0x0000000eff057219 */ /* 0x000fe40000011605 */
[----:B------:R-:W-:Y:S02]  /*2010*/  SEL R19, R0, R19, !P0 ;  /* 0x0000001300137207 */ /* 0x000fe40004000000 */
[----:B------:R-:W-:Y:S02]  /*2020*/  SHF.R.U32.HI R21, RZ, R7, R21 ;  /* 0x00000007ff157219 */ /* 0x000fe40000011615 */
[----:B---3--:R-:W-:-:S02]  /*2030*/  ISETP.NE.AND P1, PT, R15, 0x1, PT ;  /* 0x000000010f00780c */ /* 0x008fc40003f25270 */
[----:B------:R-:W-:Y:S02]  /*2040*/  SEL R5, R9, R5, !P0 ;  /* 0x0000000509057207 */ /* 0x000fe40004000000 */
[----:B------:R-:W-:Y:S02]  /*2050*/  SEL R20, R8, R20, !P1 ;  /* 0x0000001408147207 */ /* 0x000fe40004800000 */
[----:B------:R-:W-:Y:S01]  /*2060*/  SEL R21, R10, R21, !P1 ;  /* 0x000000150a157207 */ /* 0x000fe20004800000 */
[----:B----4-:R-:W-:-:S04]  /*2070*/  IMAD.HI.U32 R18, R19, R2, RZ ;  /* 0x0000000213127227 */ /* 0x010fc800078e00ff */
        /* <DEDUP_REMOVED lines=10> */
[----:B------:R-:W-:-:S04]  /*2120*/  @!P0 IMAD.HI.U32 R7, R21, R2, RZ ;  /* 0x0000000215078227 */ /* 0x000fc800078e00ff */
[----:B------:R-:W-:Y:S01]  /*2130*/  IMAD.MOV R2, RZ, RZ, -R6 ;  /* 0x000000ffff027224 */ /* 0x000fe200078e0a06 */
[----:B------:R-:W-:Y:S02]  /*2140*/  @!P0 SHF.R.U32.HI R3, RZ, R3, R7 ;  /* 0x00000003ff038219 */ /* 0x000fe40000011607 */
[----:B------:R-:W-:Y:S01]  /*2150*/  IADD3 R7, PT, PT, -R5, RZ, RZ ;  /* 0x000000ff05077210 */ /* 0x000fe20007ffe1ff */
[----:B------:R-:W-:Y:S01]  /*2160*/  IMAD R2, R40, R2, R5 ;  /* 0x0000000228027224 */ /* 0x000fe200078e0205 */
        /* <DEDUP_REMOVED lines=10> */
.L_x_34:
[----:B------:R-:W1:Y:S02]  /*2210*/  LDCU UR8, c[0x0][0xb30] ;  /* 0x00016600ff0877ac */ /* 0x000e640008000800 */
[----:B-1----:R-:W-:-:S09]  /*2220*/  UISETP.NE.AND UP0, UPT, UR8, 0x1, UPT ;  /* 0x000000010800788c */ /* 0x002fd2000bf05270 */
[----:B------:R-:W-:Y:S05]  /*2230*/  BRA.U UP0, `(.L_x_35) ;  /* 0x0000000100407547 */ /* 0x000fea000b800000 */
[----:B------:R-:W1:Y:S08]  /*2240*/  LDC.64 R4, c[0x0][0xb10] ;  /* 0x0002c400ff047b82 */ /* 0x000e700000000a00 */
[----:B------:R-:W2:Y:S08]  /*2250*/  LDC.64 R2, c[0x0][0xb18] ;  /* 0x0002c600ff027b82 */ /* 0x000eb00000000a00 */
[----:B------:R-:W3:Y:S08]  /*2260*/  LDC R6, c[0x0][0xb20] ;  /* 0x0002c800ff067b82 */ /* 0x000ef00000000800 */
[----:B------:R-:W4:Y:S01]  /*2270*/  LDC R7, c[0x0][0xb0c] ;  /* 0x0002c300ff077b82 */ /* 0x000f220000000800 */
[----:B-1----:R-:W-:-:S05]  /*2280*/  IMAD.HI.U32 R4, R10, R4, RZ ;  /* 0x000000040a047227 */ /* 0x002fca00078e00ff */
[----:B------:R-:W-:Y:S01]  /*2290*/  SHF.R.U32.HI R4, RZ, R5, R4 ;  /* 0x00000005ff047219 */ /* 0x000fe20000011604 */
[----:B--2---:R-:W-:Y:S01]  /*22a0*/  IMAD.HI.U32 R3, R9, R3, RZ ;  /* 0x0000000309037227 */ /* 0x004fe200078e00ff */
[----:B------:R-:W-:-:S04]  /*22b0*/  ISETP.NE.AND P0, PT, R2, 0x1, PT ;  /* 0x000000010200780c */ /* 0x000fc80003f05270 */
[----:B---3--:R-:W-:-:S04]  /*22c0*/  SHF.R.U32.HI R3, RZ, R6, R3 ;  /* 0x00000006ff037219 */ /* 0x008fc80000011603 */
[----:B------:R-:W-:Y:S02]  /*22d0*/  SEL R3, R9, R3, !P0 ;  /* 0x0000000309037207 */ /* 0x000fe40004000000 */
[----:B----4-:R-:W-:-:S04]  /*22e0*/  ISETP.NE.AND P1, PT, R7, 0x1, PT ;  /* 0x000000010700780c */ /* 0x010fc80003f25270 */
[----:B------:R-:W-:-:S05]  /*22f0*/  SEL R4, R10, R4, !P1 ;  /* 0x000000040a047207 */ /* 0x000fca0004800000 */
[----:B------:R-:W-:Y:S02]  /*2300*/  IMAD.IADD R5, R3, 0x1, -R4 ;  /* 0x0000000103057824 */ /* 0x000fe400078e0a04 */
[----:B------:R-:W-:Y:S02]  /*2310*/  IMAD.IADD R3, R4, 0x1, -R3 ;  /* 0x0000000104037824 */ /* 0x000fe400078e0a03 */
[----:B------:R-:W-:Y:S02]  /*2320*/  IMAD R10, R5, R7, R10 ;  /* 0x00000007050a7224 */ /* 0x000fe400078e020a */
[----:B------:R-:W-:-:S07]  /*2330*/  IMAD R9, R3, R2, R9 ;  /* 0x0000000203097224 */ /* 0x000fce00078e0209 */
.L_x_35:
[----:B------:R-:W-:Y:S01]  /*2340*/  VIADD R16, R16, 0x1 ;  /* 0x0000000110107836 */ /* 0x000fe20000000000 */
[----:B------:R-:W-:Y:S01]  /*2350*/  PLOP3.LUT P1, PT, PT, PT, PT, 0x80, 0x8 ;  /* 0x000000000008781c */ /* 0x000fe20003f2f070 */
[----:B------:R-:W-:Y:S02]  /*2360*/  IMAD.IADD R15, R10, 0x1, R95 ;  /* 0x000000010a0f7824 */ /* 0x000fe400078e025f */
[----:B------:R-:W-:Y:S01]  /*2370*/  IMAD.IADD R14, R9, 0x1, R94 ;  /* 0x00000001090e7824 */ /* 0x000fe200078e025e */
[----:B------:R-:W-:-:S04]  /*2380*/  ISETP.NE.AND P0, PT, R16, 0x2, PT ;  /* 0x000000021000780c */ /* 0x000fc80003f05270 */
[----:B------:R-:W-:Y:S02]  /*2390*/  SEL R2, RZ, 0x1, P0 ;  /* 0x00000001ff027807 */ /* 0x000fe40000000000 */
[----:B------:R-:W-:Y:S02]  /*23a0*/  SEL R16, R16, RZ, P0 ;  /* 0x000000ff10107207 */ /* 0x000fe40000000000 */
[----:B------:R-:W-:Y:S01]  /*23b0*/  LOP3.LUT R13, R13, R2, RZ, 0x3c, !PT ;  /* 0x000000020d0d7212 */ /* 0x000fe200078e3cff */
[----:B------:R-:W-:Y:S06]  /*23c0*/  @P2 BRA `(.L_x_36) ;  /* 0xfffffff000982947 */ /* 0x000fec000383ffff */
[----:B------:R-:W-:Y:S01]  /*23d0*/  UIADD3 UR4, UPT, UPT, UR4, 0x50, URZ ;  /* 0x0000005004047890 */ /* 0x000fe2000fffe0ff */
[----:B------:R-:W-:-:S03]  /*23e0*/  SHF.L.U32 R2, R17, 0x1f, RZ ;  /* 0x0000001f11027819 */ /* 0x000fc600000006ff */
[----:B------:R-:W-:-:S09]  /*23f0*/  ULEA UR5, UR6, UR4, 0x3 ;  /* 0x0000000406057291 */ /* 0x000fd2000f8e18ff */
[----:B------:R-:W1:Y:S02]  /*2400*/  SYNCS.PHASECHK.TRANS64.TRYWAIT P0, [UR5], R2 ;  /* 0x00000002ff0075a7 */ /* 0x000e640008001105 */
[----:B-1----:R-:W-:Y:S05]  /*2410*/  @!P0 BRA `(.L_x_37) ;  /* 0x0000007000288947 */ /* 0x002fea0003800000 */
.L_x_137:
[----:B------:R-:W-:-:S04]  /*2420*/  UIADD3 UR6, UPT, UPT, UR6, 0x1, URZ ;  /* 0x0000000106067890 */ /* 0x000fc8000fffe0ff */
[----:B------:R-:W-:-:S04]  /*2430*/  UISETP.NE.AND UP0, UPT, UR6, 0xa, UPT ;  /* 0x0000000a0600788c */ /* 0x000fc8000bf05270 */
[----:B------:R-:W-:Y:S02]  /*2440*/  USEL UR7, URZ, 0x1, UP0 ;  /* 0x00000001ff077887 */ /* 0x000fe40008000000 */
[----:B------:R-:W-:-:S04]  /*2450*/  USEL UR6, UR6, URZ, UP0 ;  /* 0x000000ff06067287 */ /* 0x000fc80008000000 */
[----:B------:R-:W-:Y:S01]  /*2460*/  ULEA UR5, UR6, UR4, 0x3 ;  /* 0x0000000406057291 */ /* 0x000fe2000f8e18ff */
[----:B-1----:R-:W-:-:S04]  /*2470*/  LOP3.LUT R2, R17, UR7, RZ, 0x3c, !PT ;  /* 0x0000000711027c12 */ /* 0x002fc8000f8e3cff */
[----:B------:R-:W-:-:S04]  /*2480*/  SHF.L.U32 R3, R2, 0x1f, RZ ;  /* 0x0000001f02037819 */ /* 0x000fc800000006ff */
[----:B------:R-:W1:Y:S02]  /*2490*/  SYNCS.PHASECHK.TRANS64.TRYWAIT P0, [UR5], R3 ;  /* 0x00000003ff0075a7 */ /* 0x000e640008001105 */
[----:B-1----:R-:W-:Y:S05]  /*24a0*/  @!P0 BRA `(.L_x_38) ;  /* 0x00000070001c8947 */ /* 0x002fea0003800000 */
.L_x_139:
[----:B------:R-:W-:-:S04]  /*24b0*/  UIADD3 UR6, UPT, UPT, UR6, 0x1, URZ ;  /* 0x0000000106067890 */ /* 0x000fc8000fffe0ff */
[----:B------:R-:W-:-:S04]  /*24c0*/  UISETP.NE.AND UP0, UPT, UR6, 0xa, UPT ;  /* 0x0000000a0600788c */ /* 0x000fc8000bf05270 */
[----:B------:R-:W-:Y:S02]  /*24d0*/  USEL UR7, URZ, 0x1, UP0 ;  /* 0x00000001ff077887 */ /* 0x000fe40008000000 */
[----:B------:R-:W-:-:S04]  /*24e0*/  USEL UR6, UR6, URZ, UP0 ;  /* 0x000000ff06067287 */ /* 0x000fc80008000000 */
[----:B------:R-:W-:Y:S01]  /*24f0*/  ULEA UR5, UR6, UR4, 0x3 ;  /* 0x0000000406057291 */ /* 0x000fe2000f8e18ff */
[----:B------:R-:W-:-:S04]  /*2500*/  LOP3.LUT R2, R2, UR7, RZ, 0x3c, !PT ;  /* 0x0000000702027c12 */ /* 0x000fc8000f8e3cff */
[----:B-1----:R-:W-:-:S04]  /*2510*/  SHF.L.U32 R3, R2, 0x1f, RZ ;  /* 0x0000001f02037819 */ /* 0x002fc800000006ff */
[----:B------:R-:W1:Y:S02]  /*2520*/  SYNCS.PHASECHK.TRANS64.TRYWAIT P0, [UR5], R3 ;  /* 0x00000003ff0075a7 */ /* 0x000e640008001105 */
[----:B-1----:R-:W-:Y:S05]  /*2530*/  @!P0 BRA `(.L_x_39) ;  /* 0x0000007000108947 */ /* 0x002fea0003800000 */
.L_x_141:
        /* <DEDUP_REMOVED lines=9> */
.L_x_143:
        /* <DEDUP_REMOVED lines=9> */
.L_x_145:
        /* <DEDUP_REMOVED lines=9> */
.L_x_147:
        /* <DEDUP_REMOVED lines=9> */
.L_x_149:
        /* <DEDUP_REMOVED lines=9> */
.L_x_151:
        /* <DEDUP_REMOVED lines=9> */
.L_x_153:
[----:B------:R-:W-:-:S04]  /*28a0*/  UIADD3 UR6, UPT, UPT, UR6, 0x1, URZ ;  /* 0x0000000106067890 */ /* 0x000fc8000fffe0ff */
[----:B------:R-:W-:-:S04]  /*28b0*/  UISETP.NE.AND UP0, UPT, UR6, 0xa, UPT ;  /* 0x0000000a0600788c */ /* 0x000fc8000bf05270 */
[----:B------:R-:W-:Y:S02]  /*28c0*/  USEL UR5, URZ, 0x1, UP0 ;  /* 0x00000001ff057887 */ /* 0x000fe40008000000 */
[----:B------:R-:W-:-:S04]  /*28d0*/  USEL UR6, UR6, URZ, UP0 ;  /* 0x000000ff06067287 */ /* 0x000fc80008000000 */
[----:B------:R-:W-:Y:S01]  /*28e0*/  ULEA UR6, UR6, UR4, 0x3 ;  /* 0x0000000406067291 */ /* 0x000fe2000f8e18ff */
[----:B------:R-:W-:-:S04]  /*28f0*/  LOP3.LUT R2, R2, UR5, RZ, 0x3c, !PT ;  /* 0x0000000502027c12 */ /* 0x000fc8000f8e3cff */
[----:B------:R-:W-:Y:S01]  /*2900*/  SHF.L.U32 R2, R2, 0x1f, RZ ;  /* 0x0000001f02027819 */ /* 0x000fe200000006ff */
[----:B-1--4-:R-:W-:-:S07]  /*2910*/  IMAD.U32 R0, RZ, RZ, UR6 ;  /* 0x00000006ff007e24 */ /* 0x012fce000f8e00ff */
.L_x_46:
[----:B-1----:R1:W2:Y:S02]  /*2920*/  SYNCS.PHASECHK.TRANS64.TRYWAIT P0, [R0+URZ], R2 ;  /* 0x00000002000075a7 */ /* 0x0022a400080011ff */
[----:B--2---:R-:W-:Y:S05]  /*2930*/  @!P0 NANOSLEEP.SYNCS 0x989680 ;  /* 0x009896800000895d */ /* 0x004fea0003900000 */
[----:B------:R-:W2:Y:S02]  /*2940*/  @!P0 SYNCS.PHASECHK.TRANS64 P0, [R0+URZ], R2 ;  /* 0x00000002000085a7 */ /* 0x000ea400080010ff */
[----:B--2---:R-:W-:Y:S05]  /*2950*/  @P0 EXIT ;  /* 0x000000000000094d */ /* 0x004fea0003800000 */
[----:B------:R-:W-:Y:S05]  /*2960*/  BRA `(.L_x_46) ;  /* 0xfffffffc00ec7947 */ /* 0x000fea000383ffff */
.L_x_18:
[----:B------:R-:W-:-:S04]  /*2970*/  UISETP.NE.AND UP1, UPT, UR37, URZ, UPT ;  /* 0x000000ff2500728c */ /* 0x000fc8000bf25270 */
[----:B------:R-:W-:-:S09]  /*2980*/  UISETP.NE.OR UP1, UPT, UR8, 0x1, UP1 ;  /* 0x000000010800788c */ /* 0x000fd20008f25670 */
[----:B------:R-:W-:Y:S05]  /*2990*/  BRA.U UP1, `(.L_x_47) ;  /* 0x0000000501487547 */ /* 0x000fea000b800000 */
[----:B------:R-:W-:Y:S01]  /*29a0*/  ISETP.NE.AND P2, PT, R2, RZ, PT ;  /* 0x000000ff0200720c */ /* 0x000fe20003f45270 */
[----:B------:R-:W-:Y:S01]  /*29b0*/  IMAD.MOV.U32 R12, RZ, RZ, 0x1 ;  /* 0x00000001ff0c7424 */ /* 0x000fe200078e00ff */
[----:B------:R-:W-:Y:S02]  /*29c0*/  CS2R R10, SRZ ;  /* 0x00000000000a7805 */ /* 0x000fe4000001ff00 */
[----:B------:R-:W-:Y:S01]  /*29d0*/  CS2R R8, SRZ ;  /* 0x0000000000087805 */ /* 0x000fe2000001ff00 */
[----:B------:R-:W-:Y:S01]  /*29e0*/  UMOV UR4, 0x400 ;  /* 0x0000040000047882 */ /* 0x000fe20000000000 */
[----:B------:R-:W-:Y:S01]  /*29f0*/  UMOV UR6, URZ ;  /* 0x000000ff00067c82 */ /* 0x000fe20008000000 */
[----:B------:R-:W-:-:S12]  /*2a00*/  ULEA UR37, UR37, UR4, 0x18 ;  /* 0x0000000425257291 */ /* 0x000fd8000f8ec0ff */
.L_x_51:
[----:B------:R-:W-:Y:S02]  /*2a10*/  LEA R0, R8, UR37, 0x3 ;  /* 0x0000002508007c11 */ /* 0x000fe4000f8e18ff */
[----:B------:R-:W-:-:S03]  /*2a20*/  SHF.L.U32 R4, R9, 0x1f, RZ ;  /* 0x0000001f09047819 */ /* 0x000fc600000006ff */
[----:B------:R-:W-:Y:S01]  /*2a30*/  VIADD R5, R0, 0x160 ;  /* 0x0000016000057836 */ /* 0x000fe20000000000 */
[----:B------:R-:W1:Y:S02]  /*2a40*/  SYNCS.PHASECHK.TRANS64.TRYWAIT P0, [R0+URZ+0x150], R4 ;  /* 0x00015004000075a7 */ /* 0x000e6400080011ff */
[----:B-1----:R-:W-:Y:S05]  /*2a50*/  @!P0 BRA `(.L_x_48) ;  /* 0x0000006c00708947 */ /* 0x002fea0003800000 */
.L_x_154:
[----:B------:R-:W-:Y:S01]  /*2a60*/  ULEA UR5, UR6, UR37, 0x3 ;  /* 0x0000002506057291 */ /* 0x000fe2000f8e18ff */
[----:B-1----:R-:W-:Y:S01]  /*2a70*/  PRMT R0, RZ, 0x654, R5 ;  /* 0x00000654ff007816 */ /* 0x002fe20000000005 */
[----:B------:R-:W-:Y:S01]  /*2a80*/  @!P2 IMAD.MOV.U32 R4, RZ, RZ, 0x10 ;  /* 0x00000010ff04a424 */ /* 0x000fe200078e00ff */
[----:B------:R-:W-:Y:S01]  /*2a90*/  SHF.L.U32 R5, R12, 0x1f, RZ ;  /* 0x0000001f0c057819 */ /* 0x000fe200000006ff */
[----:B------:R-:W-:Y:S01]  /*2aa0*/  UIADD3 UR4, UPT, UPT, UR5, 0xf0, URZ ;  /* 0x000000f005047890 */ /* 0x000fe2000fffe0ff */
[----:B------:R1:W-:Y:S05]  /*2ab0*/  SYNCS.ARRIVE.TRANS64.RED.A1T0 RZ, [R0+URZ], RZ ;  /* 0x000000ff00ff79a7 */ /* 0x0003ea00081004ff */
[----:B------:R-:W-:Y:S01]  /*2ac0*/  IMAD.U32 R6, RZ, RZ, UR4 ;  /* 0x00000004ff067e24 */ /* 0x000fe2000f8e00ff */
[----:B------:R-:W2:Y:S04]  /*2ad0*/  SYNCS.PHASECHK.TRANS64.TRYWAIT P0, [UR5+0x100], R5 ;  /* 0x00010005ff0075a7 */ /* 0x000ea80008001105 */
[----:B------:R-:W-:Y:S01]  /*2ae0*/  PRMT R6, R2, 0x654, R6 ;  /* 0x0000065402067816 */ /* 0x000fe20000000006 */
[----:B-12---:R-:W-:Y:S06]  /*2af0*/  @!P0 BRA `(.L_x_49) ;  /* 0x0000006c005c8947 */ /* 0x006fec0003800000 */
.L_x_156:
[----:B------:R-:W-:Y:S01]  /*2b00*/  ULEA UR4, UR6, UR37, 0x4 ;  /* 0x0000002506047291 */ /* 0x000fe2000f8e20ff */
[----:B------:R-:W-:Y:S01]  /*2b10*/  SEL R3, R6, R3, !P2 ;  /* 0x0000000306037207 */ /* 0x000fe20005000000 */
[----:B------:R-:W-:Y:S01]  /*2b20*/  UIADD3 UR5, UPT, UPT, UR5, 0xf0, URZ ;  /* 0x000000f005057890 */ /* 0x000fe2000fffe0ff */
[----:B-1----:R-:W-:Y:S01]  /*2b30*/  LEA R0, R11, UR37, 0x3 ;  /* 0x000000250b007c11 */ /* 0x002fe2000f8e18ff */
[----:B------:R-:W-:Y:S01]  /*2b40*/  UIADD3 UR4, UPT, UPT, UR4, 0x180, URZ ;  /* 0x0000018004047890 */ /* 0x000fe2000fffe0ff */
[----:B------:R1:W-:Y:S01]  /*2b50*/  @!P2 SYNCS.ARRIVE.TRANS64.RED RZ, [R3+URZ], R4 ;  /* 0x0000000403ffa9a7 */ /* 0x0003e200080004ff */
[----:B------:R-:W-:Y:S01]  /*2b60*/  UIADD3 UR6, UPT, UPT, UR6, 0x1, URZ ;  /* 0x0000000106067890 */ /* 0x000fe2000fffe0ff */
[----:B------:R-:W-:-:S03]  /*2b70*/  VIADD R8, R8, 0x1 ;  /* 0x0000000108087836 */ /* 0x000fc60000000000 */
[----:B------:R-:W-:Y:S02]  /*2b80*/  UISETP.NE.AND UP0, UPT, UR6, 0x2, UPT ;  /* 0x000000020600788c */ /* 0x000fe4000bf05270 */
[----:B------:R-:W-:Y:S01]  /*2b90*/  ISETP.NE.AND P0, PT, R8, 0x2, PT ;  /* 0x000000020800780c */ /* 0x000fe20003f05270 */
[----:B------:R-:W-:Y:S06]  /*2ba0*/  UGETNEXTWORKID.BROADCAST [UR4], [UR5] ;  /* 0x00000000040073ca */ /* 0x000fec0008000100 */
[----:B------:R-:W-:Y:S02]  /*2bb0*/  USEL UR4, URZ, 0x1, UP0 ;  /* 0x00000001ff047887 */ /* 0x000fe40008000000 */
[----:B------:R-:W-:-:S04]  /*2bc0*/  USEL UR6, UR6, URZ, UP0 ;  /* 0x000000ff06067287 */ /* 0x000fc80008000000 */
[----:B------:R-:W-:Y:S02]  /*2bd0*/  LOP3.LUT R12, R12, UR4, RZ, 0x3c, !PT ;  /* 0x000000040c0c7c12 */ /* 0x000fe4000f8e3cff */
[----:B-1----:R-:W-:-:S04]  /*2be0*/  SHF.L.U32 R4, R10, 0x1f, RZ ;  /* 0x0000001f0a047819 */ /* 0x002fc800000006ff */
[----:B------:R-:W1:Y:S02]  /*2bf0*/  SYNCS.PHASECHK.TRANS64.TRYWAIT P1, [R0+URZ+0xf0], R4 ;  /* 0x0000f004000075a7 */ /* 0x000e6400080211ff */
[----:B-1----:R-:W-:Y:S05]  /*2c00*/  @!P1 BRA `(.L_x_50) ;  /* 0x0000006c00309947 */ /* 0x002fea0003800000 */
.L_x_157:
[C---:B-1----:R-:W-:Y:S01]  /*2c10*/  LEA R4, R11.reuse, UR37, 0x4 ;  /* 0x000000250b047c11 */ /* 0x042fe2000f8e20ff */
[----:B------:R-:W-:Y:S01]  /*2c20*/  VIADD R0, R0, 0x100 ;  /* 0x0000010000007836 */ /* 0x000fe20000000000 */
[----:B------:R-:W-:Y:S01]  /*2c30*/  SEL R8, R8, RZ, P0 ;  /* 0x000000ff08087207 */ /* 0x000fe20000000000 */
[----:B------:R-:W-:-:S03]  /*2c40*/  VIADD R11, R11, 0x1 ;  /* 0x000000010b0b7836 */ /* 0x000fc60000000000 */
[----:B------:R-:W1:Y:S01]  /*2c50*/  LDS.128 R4, [R4+0x180] ;  /* 0x0001800004047984 */ /* 0x000e620000000c00 */
[----:B------:R-:W-:Y:S02]  /*2c60*/  PRMT R0, RZ, 0x654, R0 ;  /* 0x00000654ff007816 */ /* 0x000fe40000000000 */
[C---:B------:R-:W-:Y:S01]  /*2c70*/  ISETP.NE.AND P1, PT, R11.reuse, 0x2, PT ;  /* 0x000000020b00780c */ /* 0x040fe20003f25270 */
[----:B------:R-:W-:Y:S01]  /*2c80*/  @!PT LDS RZ, [RZ] ;  /* 0x00000000fffff984 */ /* 0x000fe20000000800 */
[----:B------:R-:W-:Y:S01]  /*2c90*/  @!PT LDS RZ, [RZ] ;  /* 0x00000000fffff984 */ /* 0x000fe20000000800 */
[----:B------:R-:W-:Y:S01]  /*2ca0*/  @!PT LDS RZ, [RZ] ;  /* 0x00000000fffff984 */ /* 0x000fe20000000800 */
[----:B------:R-:W-:Y:S01]  /*2cb0*/  @!PT LDS RZ, [RZ] ;  /* 0x00000000fffff984 */ /* 0x000fe20000000800 */
[----:B------:R2:W-:Y:S06]  /*2cc0*/  MEMBAR.ALL.CTA ;  /* 0x0000000000007992 */ /* 0x0005ec0000008000 */
[----:B--2---:R-:W2:Y:S01]  /*2cd0*/  FENCE.VIEW.ASYNC.S ;  /* 0x00000000000073c6 */ /* 0x004ea20000000000 */
[----:B------:R-:W-:Y:S01]  /*2ce0*/  SEL R11, R11, RZ, P1 ;  /* 0x000000ff0b0b7207 */ /* 0x000fe20000800000 */
[----:B--2---:R2:W-:Y:S01]  /*2cf0*/  SYNCS.ARRIVE.TRANS64.RED.A1T0 RZ, [R0+URZ], RZ ;  /* 0x000000ff00ff79a7 */ /* 0x0045e200081004ff */
[----:B-1----:R-:W-:-:S02]  /*2d00*/  LOP3.LUT P3, RZ, R6, 0x1, RZ, 0xc0, !PT ;  /* 0x0000000106ff7812 */ /* 0x002fc4000786c0ff */
[----:B------:R-:W-:-:S04]  /*2d10*/  SEL R4, RZ, 0x1, P1 ;  /* 0x00000001ff047807 */ /* 0x000fc80000800000 */
[----:B------:R-:W-:Y:S02]  /*2d20*/  LOP3.LUT R10, R10, R4, RZ, 0x3c, !PT ;  /* 0x000000040a0a7212 */ /* 0x000fe400078e3cff */
[----:B--2---:R-:W-:-:S04]  /*2d30*/  SEL R0, RZ, 0x1, P0 ;  /* 0x00000001ff007807 */ /* 0x004fc80000000000 */
[----:B------:R-:W-:Y:S01]  /*2d40*/  LOP3.LUT R9, R9, R0, RZ, 0x3c, !PT ;  /* 0x0000000009097212 */ /* 0x000fe200078e3cff */
[----:B------:R-:W-:Y:S06]  /*2d50*/  @P3 BRA `(.L_x_51) ;  /* 0xfffffffc002c3947 */ /* 0x000fec000383ffff */
[----:B------:R-:W-:Y:S01]  /*2d60*/  ULEA UR5, UR6, UR37, 0x3 ;  /* 0x0000002506057291 */ /* 0x000fe2000f8e18ff */
[----:B------:R-:W-:-:S08]  /*2d70*/  SHF.L.U32 R2, R12, 0x1f, RZ ;  /* 0x0000001f0c027819 */ /* 0x000fd000000006ff */
[----:B------:R-:W1:Y:S02]  /*2d80*/  SYNCS.PHASECHK.TRANS64 P0, [UR5+0x100], R2 ;  /* 0x00010002ff0075a7 */ /* 0x000e640008001005 */
[----:B-1----:R-:W-:Y:S05]  /*2d90*/  @P0 BRA `(.L_x_52) ;  /* 0x0000000000080947 */ /* 0x002fea0003800000 */
[----:B------:R-:W1:Y:S02]  /*2da0*/  SYNCS.PHASECHK.TRANS64.TRYWAIT P0, [UR5+0x100], R2 ;  /* 0x00010002ff0075a7 */ /* 0x000e640008001105 */
[----:B-1----:R-:W-:Y:S05]  /*2db0*/  @!P0 BRA `(.L_x_53) ;  /* 0x0000006800d88947 */ /* 0x002fea0003800000 */
.L_x_52:
[----:B------:R-:W-:-:S04]  /*2dc0*/  UIADD3 UR4, UPT, UPT, UR6, 0x1, URZ ;  /* 0x0000000106047890 */ /* 0x000fc8000fffe0ff */
[----:B------:R-:W-:-:S04]  /*2dd0*/  UISETP.NE.AND UP0, UPT, UR4, 0x2, UPT ;  /* 0x000000020400788c */ /* 0x000fc8000bf05270 */
[----:B------:R-:W-:Y:S02]  /*2de0*/  USEL UR7, URZ, 0x1, UP0 ;  /* 0x00000001ff077887 */ /* 0x000fe40008000000 */
[----:B------:R-:W-:-:S04]  /*2df0*/  USEL UR4, UR4, URZ, UP0 ;  /* 0x000000ff04047287 */ /* 0x000fc80008000000 */
[----:B------:R-:W-:Y:S01]  /*2e00*/  ULEA UR4, UR4, UR37, 0x3 ;  /* 0x0000002504047291 */ /* 0x000fe2000f8e18ff */
[----:B-1----:R-:W-:-:S04]  /*2e10*/  LOP3.LUT R2, R12, UR7, RZ, 0x3c, !PT ;  /* 0x000000070c027c12 */ /* 0x002fc8000f8e3cff */
[----:B------:R-:W-:-:S04]  /*2e20*/  SHF.L.U32 R0, R2, 0x1f, RZ ;  /* 0x0000001f02007819 */ /* 0x000fc800000006ff */
[----:B------:R-:W1:Y:S02]  /*2e30*/  SYNCS.PHASECHK.TRANS64 P0, [UR4+0x100], R0 ;  /* 0x00010000ff0075a7 */ /* 0x000e640008001004 */
[----:B-1----:R-:W-:Y:S05]  /*2e40*/  @P0 EXIT ;  /* 0x000000000000094d */ /* 0x002fea0003800000 */
[----:B------:R-:W-:Y:S02]  /*2e50*/  SHF.L.U32 R2, R2, 0x1f, RZ ;  /* 0x0000001f02027819 */ /* 0x000fe400000006ff */
[----:B------:R-:W-:-:S07]  /*2e60*/  MOV R0, UR4 ;  /* 0x0000000400007c02 */ /* 0x000fce0008000f00 */
.L_x_54:
[----:B-1----:R1:W2:Y:S02]  /*2e70*/  SYNCS.PHASECHK.TRANS64.TRYWAIT P0, [R0+URZ+0x100], R2 ;  /* 0x00010002000075a7 */ /* 0x0022a400080011ff */
[----:B--2---:R-:W-:Y:S05]  /*2e80*/  @!P0 NANOSLEEP.SYNCS 0x989680 ;  /* 0x009896800000895d */ /* 0x004fea0003900000 */
[----:B------:R-:W2:Y:S02]  /*2e90*/  @!P0 SYNCS.PHASECHK.TRANS64 P0, [R0+URZ+0x100], R2 ;  /* 0x00010002000085a7 */ /* 0x000ea400080010ff */
[----:B--2---:R-:W-:Y:S05]  /*2ea0*/  @P0 EXIT ;  /* 0x000000000000094d */ /* 0x004fea0003800000 */
[----:B------:R-:W-:Y:S05]  /*2eb0*/  BRA `(.L_x_54) ;  /* 0xfffffffc00ec7947 */ /* 0x000fea000383ffff */
.L_x_47:
[----:B------:R-:W-:-:S09]  /*2ec0*/  UISETP.NE.AND UP1, UPT, UR8, URZ, UPT ;  /* 0x000000ff0800728c */ /* 0x000fd2000bf25270 */
[----:B------:R-:W-:Y:S05]  /*2ed0*/  BRA.U UP1, `(.L_x_55) ;  /* 0x0000000d01947547 */ /* 0x000fea000b800000 */
[----:B------:R-:W-:Y:S01]  /*2ee0*/  UMOV UR4, 0x40 ;  /* 0x0000004000047882 */ /* 0x000fe20000000000 */
[----:B------:R-:W-:Y:S01]  /*2ef0*/  NOP ;  /* 0x0000000000007918 */ /* 0x000fe20000000000 */
[----:B------:R-:W-:Y:S01]  /*2f00*/  ULEA UR4, UR37, UR4, 0x18 ;  /* 0x0000000425047291 */ /* 0x000fe2000f8ec0ff */
[----:B------:R-:W-:Y:S02]  /*2f10*/  UMOV UR5, 0x400 ;  /* 0x0000040000057882 */ /* 0x000fe40000000000 */
[----:B------:R-:W-:-:S06]  /*2f20*/  ULEA UR37, UR37, UR5, 0x18 ;  /* 0x0000000525257291 */ /* 0x000fcc000f8ec0ff */
[----:B------:R-:W1:Y:S02]  /*2f30*/  LDS.U8 R0, [UR4+0x1c] ;  /* 0x00001c04ff007984 */ /* 0x000e640008000000 */
[----:B-1----:R-:W-:-:S13]  /*2f40*/  ISETP.NE.AND P0, PT, R0, RZ, PT ;  /* 0x000000ff0000720c */ /* 0x002fda0003f05270 */
[----:B------:R-:W-:Y:S05]  /*2f50*/  @P0 BRA `(.L_x_56) ;  /* 0x0000000000580947 */ /* 0x000fea0003800000 */
[----:B------:R-:W-:-:S13]  /*2f60*/  ELECT P0, URZ, PT ;  /* 0x0000000000ff782f */ /* 0x000fda0003800000 */
[----:B------:R-:W-:Y:S05]  /*2f70*/  @!P0 BRA `(.L_x_57) ;  /* 0x0000000000608947 */ /* 0x000fea0003800000 */
[----:B------:R-:W-:Y:S01]  /*2f80*/  UMOV UR5, 0x10 ;  /* 0x0000001000057882 */ /* 0x000fe20000000000 */
[----:B------:R-:W-:Y:S01]  /*2f90*/  HFMA2 R0, -RZ, RZ, 0, 5.9604644775390625e-08 ;  /* 0x00000001ff007431 */ /* 0x000fe200000001ff */
[----:B------:R-:W-:-:S03]  /*2fa0*/  MOV R2, 0xffff ;  /* 0x0000ffff00027802 */ /* 0x000fc60000000f00 */
[----:B------:R-:W-:Y:S04]  /*2fb0*/  DEPBAR.LE SB1, 0x36 ;  /* 0x00009d800000791a */ /* 0x000fe80000000000 */
[----:B------:R-:W1:Y:S02]  /*2fc0*/  UTCATOMSWS.FIND_AND_SET.ALIGN UP0, UR5, UR5 ;  /* 0x00000005000575e3 */ /* 0x000e640008000800 */
[----:B-1----:R-:W-:Y:S01]  /*2fd0*/  MOV R3, UR5 ;  /* 0x0000000500037c02 */ /* 0x002fe20008000f00 */
[----:B------:R-:W-:Y:S06]  /*2fe0*/  BRA.U UP0, `(.L_x_58) ;  /* 0x0000000100187547 */ /* 0x000fec000b800000 */
.L_x_59:
[----:B------:R-:W-:Y:S05]  /*2ff0*/  NANOSLEEP 0x64 ;  /* 0x000000640000795d */ /* 0x000fea0003800000 */
[----:B------:R-:W-:-:S05]  /*3000*/  UMOV UR5, 0x10 ;  /* 0x0000001000057882 */ /* 0x000fca0000000000 */
[----:B------:R-:W-:Y:S04]  /*3010*/  DEPBAR.LE SB1, 0x36 ;  /* 0x00009d800000791a */ /* 0x000fe80000000000 */
[----:B------:R-:W1:Y:S02]  /*3020*/  UTCATOMSWS.FIND_AND_SET.ALIGN UP0, UR5, UR5 ;  /* 0x00000005000575e3 */ /* 0x000e640008000800 */
[----:B-1----:R-:W-:Y:S01]  /*3030*/  MOV R3, UR5 ;  /* 0x0000000500037c02 */ /* 0x002fe20008000f00 */
[----:B------:R-:W-:Y:S05]  /*3040*/  BRA.U !UP0, `(.L_x_59) ;  /* 0xfffffffd08e87547 */ /* 0x000fea000b83ffff */
.L_x_58:
[-C--:B------:R-:W-:Y:S02]  /*3050*/  SHF.L.U32 R2, R2, R3.reuse, RZ ;  /* 0x0000000302027219 */ /* 0x080fe400000006ff */
[----:B------:R-:W-:Y:S01]  /*3060*/  SHF.L.U32 R0, R0, R3, RZ ;  /* 0x0000000300007219 */ /* 0x000fe200000006ff */
[----:B------:R-:W-:Y:S02]  /*3070*/  IMAD.SHL.U32 R3, R3, 0x20, RZ ;  /* 0x0000002003037824 */ /* 0x000fe400078e00ff */
[----:B------:R1:W-:Y:S04]  /*3080*/  ATOMS.OR RZ, [UR4+0x14], R2 ;  /* 0x00001402ffff798c */ /* 0x0003e8000b000004 */
[----:B------:R1:W-:Y:S04]  /*3090*/  ATOMS.OR RZ, [UR4+0x18], R0 ;  /* 0x00001800ffff798c */ /* 0x0003e8000b000004 */
[----:B------:R1:W-:Y:S01]  /*30a0*/  STS [UR37+0x1a0], R3 ;  /* 0x0001a003ff007988 */ /* 0x0003e20008000825 */
[----:B------:R-:W-:Y:S05]  /*30b0*/  BRA `(.L_x_57) ;  /* 0x0000000000107947 */ /* 0x000fea0003800000 */
.L_x_56:
[----:B------:R-:W-:Y:S02]  /*30c0*/  MOV R0, 0xffffffff ;  /* 0xffffffff00007802 */ /* 0x000fe40000000f00 */
[----:B------:R-:W-:-:S03]  /*30d0*/  MOV R2, 0x3100 ;  /* 0x0000310000027802 */ /* 0x000fc60000000f00 */
[----:B------:R1:W-:Y:S04]  /*30e0*/  STS [UR37+0x1a0], R0 ;  /* 0x0001a000ff007988 */ /* 0x0003e80008000825 */
[----:B-1-3-5:R-:W-:Y:S05]  /*30f0*/  CALL.REL.NOINC `($__internal_1_$__cuda_sm10x_tcgen05_guardrail_trap_phase_invalid_during_alloc) ;  /* 0x00000070001c7944 */ /* 0x02afea0003c00000 */
.L_x_57:
[----:B------:R-:W-:Y:S05]  /*3100*/  WARPSYNC.ALL ;  /* 0x0000000000007948 */ /* 0x000fea0003800000 */
[----:B------:R-:W2:Y:S01]  /*3110*/  S2UR UR6, SR_CgaCtaId ;  /* 0x00000000000679c3 */ /* 0x000ea20000008800 */
[----:B------:R-:W-:Y:S01]  /*3120*/  UMOV UR4, 0x400 ;  /* 0x0000040000047882 */ /* 0x000fe20000000000 */
[----:B------:R-:W-:-:S06]  /*3130*/  NOP ;  /* 0x0000000000007918 */ /* 0x000fcc0000000000 */
[----:B------:R-:W-:Y:S06]  /*3140*/  BAR.ARV 0x6, 0xa0 ;  /* 0x0182800000007b1d */ /* 0x000fec0000002000 */
[----:B------:R-:W4:Y:S01]  /*3150*/  LDCU UR7, c[0x0][0x38c] ;  /* 0x00007180ff0777ac */ /* 0x000f220008000800 */
[----:B------:R-:W-:Y:S01]  /*3160*/  IMAD.MOV.U32 R11, RZ, RZ, 0x1 ;  /* 0x00000001ff0b7424 */ /* 0x000fe200078e00ff */
[----:B------:R-:W-:Y:S01]  /*3170*/  CS2R R8, SRZ ;  /* 0x0000000000087805 */ /* 0x000fe2000001ff00 */
[----:B------:R-:W-:Y:S01]  /*3180*/  IMAD.MOV.U32 R10, RZ, RZ, RZ ;  /* 0x000000ffff0a7224 */ /* 0x000fe200078e00ff */
[----:B------:R-:W-:Y:S01]  /*3190*/  UMOV UR18, URZ ;  /* 0x000000ff00127c82 */ /* 0x000fe20008000000 */
[----:B------:R-:W-:Y:S01]  /*31a0*/  UMOV UR17, URZ ;  /* 0x000000ff00117c82 */ /* 0x000fe20008000000 */
[----:B------:R-:W-:Y:S01]  /*31b0*/  UMOV UR22, 0x0 ;  /* 0x0000000000167882 */ /* 0x000fe20000000000 */
[----:B------:R-:W-:Y:S01]  /*31c0*/  UMOV UR23, 0x4400090 ;  /* 0x0440009000177882 */ /* 0x000fe20000000000 */
[----:B------:R-:W-:Y:S01]  /*31d0*/  UMOV UR20, 0x0 ;  /* 0x0000000000147882 */ /* 0x000fe20000000000 */
[----:B------:R-:W-:Y:S01]  /*31e0*/  UMOV UR21, 0x4400090 ;  /* 0x0440009000157882 */ /* 0x000fe20000000000 */
[----:B--2---:R-:W-:Y:S01]  /*31f0*/  ULEA UR6, UR6, UR4, 0x18 ;  /* 0x0000000406067291 */ /* 0x004fe2000f8ec0ff */
[----:B------:R-:W2:Y:S03]  /*3200*/  LDCU UR4, c[0x0][0x38c] ;  /* 0x00007180ff0477ac */ /* 0x000ea60008000800 */
[----:B------:R-:W-:-:S02]  /*3210*/  UIADD3 UR11, UPT, UPT, UR6, 0x6400, URZ ;  /* 0x00006400060b7890 */ /* 0x000fc4000fffe0ff */
[----:B----4-:R-:W-:-:S03]  /*3220*/  UIADD3 UR7, UPT, UPT, UR7, 0x3f, URZ ;  /* 0x0000003f07077890 */ /* 0x010fc6000fffe0ff */
[----:B-1----:R-:W1:Y:S01]  /*3230*/  LDS R0, [UR6+0x1a0] ;  /* 0x0001a006ff007984 */ /* 0x002e620008000800 */
[----:B------:R-:W-:Y:S02]  /*3240*/  UIADD3 UR12, UPT, UPT, UR6, 0x10400, URZ ;  /* 0x00010400060c7890 */ /* 0x000fe4000fffe0ff */
[----:B------:R-:W-:Y:S02]  /*3250*/  USHF.R.S32.HI UR5, URZ, 0x1f, UR7 ;  /* 0x0000001fff057899 */ /* 0x000fe40008011407 */
[----:B------:R-:W-:Y:S02]  /*3260*/  USHF.R.U32.HI UR11, URZ, 0x4, UR11 ;  /* 0x00000004ff0b7899 */ /* 0x000fe4000801160b */
[----:B------:R-:W-:Y:S02]  /*3270*/  ULEA.HI UR5, UR5, UR7, URZ, 0x6 ;  /* 0x0000000705057291 */ /* 0x000fe4000f8f30ff */
[----:B------:R-:W-:Y:S02]  /*3280*/  USHF.R.U32.HI UR12, URZ, 0x4, UR12 ;  /* 0x00000004ff0c7899 */ /* 0x000fe4000801160c */
[----:B------:R-:W-:-:S02]  /*3290*/  USHF.R.S32.HI UR5, URZ, 0x6, UR5 ;  /* 0x00000006ff057899 */ /* 0x000fc40008011405 */
[----:B------:R-:W-:Y:S02]  /*32a0*/  ULOP3.LUT UR11, UR11, 0x3fff, URZ, 0xc0, !UPT ;  /* 0x00003fff0b0b7892 */ /* 0x000fe4000f8ec0ff */
[----:B------:R-:W-:Y:S02]  /*32b0*/  UISETP.LT.AND UP0, UPT, UR5, 0x1, UPT ;  /* 0x000000010500788c */ /* 0x000fe4000bf01270 */
[----:B------:R-:W-:Y:S02]  /*32c0*/  ULOP3.LUT UR12, UR12, 0x3fff, URZ, 0xc0, !UPT ;  /* 0x00003fff0c0c7892 */ /* 0x000fe4000f8ec0ff */
[----:B------:R-:W-:Y:S02]  /*32d0*/  USEL UR10, UR5, 0x1, !UP0 ;  /* 0x00000001050a7887 */ /* 0x000fe4000c000000 */
[----:B------:R-:W-:Y:S02]  /*32e0*/  ULOP3.LUT UR11, UR11, 0x10000, URZ, 0xfc, !UPT ;  /* 0x000100000b0b7892 */ /* 0x000fe4000f8efcff */
[----:B------:R-:W-:-:S02]  /*32f0*/  ULOP3.LUT UR12, UR12, 0x10000, URZ, 0xfc, !UPT ;  /* 0x000100000c0c7892 */ /* 0x000fc4000f8efcff */
[----:B------:R-:W-:Y:S02]  /*3300*/  UIADD3 UR10, UPT, UPT, -UR10, URZ, URZ ;  /* 0x000000ff0a0a7290 */ /* 0x000fe4000fffe1ff */
[----:B--2---:R-:W-:Y:S01]  /*3310*/  UISETP.GE.AND UP3, UPT, UR4, 0x1, UPT ;  /* 0x000000010400788c */ /* 0x004fe2000bf66270 */
[----:B-1----:R-:W-:-:S15]  /*3320*/  R2UR UR19, R0 ;  /* 0x00000000001372ca */ /* 0x002fde00000e0000 */
.L_x_66:
[----:B------:R-:W-:Y:S02]  /*3330*/  LEA R0, R10, UR6, 0x3 ;  /* 0x000000060a007c11 */ /* 0x000fe4000f8e18ff */
[----:B------:R-:W-:Y:S02]  /*3340*/  SHF.L.U32 R2, R9, 0x1f, RZ ;  /* 0x0000001f09027819 */ /* 0x000fe400000006ff */
[----:B------:R-:W-:Y:S01]  /*3350*/  PLOP3.LUT P0, PT, PT, PT, UP3, 0x80, 0x8 ;  /* 0x000000000008781c */ /* 0x000fe20003f0f038 */
[----:B------:R-:W-:Y:S01]  /*3360*/  VIADD R3, R0, 0x100 ;  /* 0x0000010000037836 */ /* 0x000fe20000000000 */
[----:B-1----:R-:W1:Y:S02]  /*3370*/  SYNCS.PHASECHK.TRANS64.TRYWAIT P1, [R0+URZ+0xf0], R2 ;  /* 0x0000f002000075a7 */ /* 0x002e6400080211ff */
[----:B-1--4-:R-:W-:Y:S09]  /*3380*/  @!P1 BRA `(.L_x_60) ;  /* 0x00000064007c9947 */ /* 0x012ff20003800000 */
.L_x_159:
[----:B------:R-:W-:Y:S01]  /*3390*/  LEA R4, R10, UR6, 0x4 ;  /* 0x000000060a047c11 */ /* 0x000fe2000f8e20ff */
[----:B------:R-:W-:Y:S01]  /*33a0*/  @UP3 ULEA UR4, UR17, UR6, 0x3 ;  /* 0x0000000611043291 */ /* 0x000fe2000f8e18ff */
[----:B------:R-:W-:Y:S01]  /*33b0*/  PLOP3.LUT P2, PT, PT, PT, PT, 0x80, 0x8 ;  /* 0x000000000008781c */ /* 0x000fe20003f4f070 */
[----:B------:R-:W-:Y:S01]  /*33c0*/  ULEA UR8, UR18, UR6, 0x3 ;  /* 0x0000000612087291 */ /* 0x000fe2000f8e18ff */
[----:B------:R-:W-:Y:S02]  /*33d0*/  PRMT R3, RZ, 0x654, R3 ;  /* 0x00000654ff037816 */ /* 0x000fe40000000003 */
[----:B------:R-:W2:Y:S01]  /*33e0*/  LDS.128 R4, [R4+0x180] ;  /* 0x0001800004047984 */ /* 0x000ea20000000c00 */
[----:B-1----:R-:W-:Y:S02]  /*33f0*/  @P0 SHF.L.U32 R2, R8, 0x1f, RZ ;  /* 0x0000001f08020819 */ /* 0x002fe400000006ff */
[----:B------:R-:W-:Y:S01]  /*3400*/  SHF.L.U32 R0, R11, 0x1f, RZ ;  /* 0x0000001f0b007819 */ /* 0x000fe200000006ff */
[----:B------:R-:W-:Y:S01]  /*3410*/  @!PT LDS RZ, [RZ] ;  /* 0x00000000fffff984 */ /* 0x000fe20000000800 */
[----:B------:R-:W-:Y:S01]  /*3420*/  @!PT LDS RZ, [RZ] ;  /* 0x00000000fffff984 */ /* 0x000fe20000000800 */
[----:B------:R-:W-:Y:S01]  /*3430*/  @!PT LDS RZ, [RZ] ;  /* 0x00000000fffff984 */ /* 0x000fe20000000800 */
[----:B------:R-:W-:Y:S01]  /*3440*/  @!PT LDS RZ, [RZ] ;  /* 0x00000000fffff984 */ /* 0x000fe20000000800 */
[----:B------:R1:W-:Y:S06]  /*3450*/  MEMBAR.ALL.CTA ;  /* 0x0000000000007992 */ /* 0x0003ec0000008000 */
[----:B-1----:R-:W1:Y:S02]  /*3460*/  FENCE.VIEW.ASYNC.S ;  /* 0x00000000000073c6 */ /* 0x002e640000000000 */
[----:B-1----:R1:W-:Y:S01]  /*3470*/  SYNCS.ARRIVE.TRANS64.RED.A1T0 RZ, [R3+URZ], RZ ;  /* 0x000000ff03ff79a7 */ /* 0x0023e200081004ff */
[----:B------:R1:W4:Y:S01]  /*3480*/  @P0 SYNCS.PHASECHK.TRANS64.TRYWAIT P2, [UR4], R2 ;  /* 0x00000002ff0005a7 */ /* 0x0003220008041104 */
[----:B------:R-:W-:Y:S01]  /*3490*/  ULEA.HI UR4, UR18, UR18, URZ, 0x1 ;  /* 0x0000001212047291 */ /* 0x000fe2000f8f08ff */
[----:B--2---:R-:W-:-:S03]  /*34a0*/  LOP3.LUT P1, RZ, R6, 0x1, RZ, 0xc0, !PT ;  /* 0x0000000106ff7812 */ /* 0x004fc6000782c0ff */
[----:B------:R-:W-:Y:S02]  /*34b0*/  USHF.L.U32 UR9, UR4, 0x7, URZ ;  /* 0x0000000704097899 */ /* 0x000fe400080006ff */
[----:B------:R-:W-:Y:S02]  /*34c0*/  ULOP3.LUT UR4, UR4, 0xffe, URZ, 0xc0, !UPT ;  /* 0x00000ffe04047892 */ /* 0x000fe4000f8ec0ff */
[----:B------:R-:W-:Y:S02]  /*34d0*/  ULOP3.LUT UR9, UR9, 0xffffff00, URZ, 0xc0, !UPT ;  /* 0xffffff0009097892 */ /* 0x000fe4000f8ec0ff */
[----:B------:R-:W-:Y:S02]  /*34e0*/  UIADD3 UR4, UPT, UPT, -UR4, UR18, URZ ;  /* 0x0000001204047290 */ /* 0x000fe4000fffe1ff */
[----:B------:R-:W-:Y:S01]  /*34f0*/  UIADD3 UR9, UPT, UPT, UR19, UR9, URZ ;  /* 0x0000000913097290 */ /* 0x000fe2000fffe0ff */
[----:B------:R-:W2:Y:S03]  /*3500*/  SYNCS.PHASECHK.TRANS64.TRYWAIT P0, [UR8+0x130], R0 ;  /* 0x00013000ff0075a7 */ /* 0x000ea60008001108 */
[----:B------:R-:W-:Y:S01]  /*3510*/  ULEA UR9, UR4, UR9, 0x14 ;  /* 0x0000000904097291 */ /* 0x000fe2000f8ea0ff */
[----:B-12-4-:R-:W-:Y:S11]  /*3520*/  @!P0 BRA `(.L_x_61) ;  /* 0x0000006400288947 */ /* 0x016ff60003800000 */
.L_x_161:
[----:B------:R-:W-:Y:S01]  /*3530*/  IADD3 R10, PT, PT, R10, 0x1, RZ ;  /* 0x000000010a0a7810 */ /* 0x000fe20007ffe0ff */
[----:B------:R-:W-:Y:S06]  /*3540*/  BRA.U !UP3, `(.L_x_62) ;  /* 0x000000010b987547 */ /* 0x000fec000b800000 */
[----:B------:R-:W-:Y:S01]  /*3550*/  UPLOP3.LUT UP4, UPT, UPT, UPT, UPT, 0x40, 0x4 ;  /* 0x000000000004789c */ /* 0x000fe20003f8e870 */
[----:B------:R-:W-:Y:S01]  /*3560*/  UMOV UR16, UR10 ;  /* 0x0000000a00107c82 */ /* 0x000fe20008000000 */
[----:B------:R-:W-:Y:S01]  /*3570*/  UMOV UR15, UR5 ;  /* 0x00000005000f7c82 */ /* 0x000fe20008000000 */
[----:B------:R-:W-:-:S08]  /*3580*/  UMOV UR14, UR17 ;  /* 0x00000011000e7c82 */ /* 0x000fd00008000000 */
.L_x_65:
[----:B------:R-:W-:Y:S02]  /*3590*/  UIADD3 UR16, UPT, UPT, UR16, 0x1, URZ ;  /* 0x0000000110107890 */ /* 0x000fe4000fffe0ff */
[----:B--2---:R-:W-:Y:S02]  /*35a0*/  ULEA UR7, UR14, UR6, 0x3 ;  /* 0x000000060e077291 */ /* 0x004fe4000f8e18ff */
[----:B------:R-:W-:Y:S01]  /*35b0*/  UISETP.NE.AND UP0, UPT, UR16, URZ, UPT ;  /* 0x000000ff1000728c */ /* 0x000fe2000bf05270 */
[----:B----4-:R-:W-:Y:S10]  /*35c0*/  @P2 BRA `(.L_x_63) ;  /* 0x00000000000c2947 */ /* 0x010ff40003800000 */
[----:B-1----:R-:W-:Y:S04]  /*35d0*/  SHF.L.U32 R2, R8, 0x1f, RZ ;  /* 0x0000001f08027819 */ /* 0x002fe800000006ff */
[----:B------:R-:W1:Y:S02]  /*35e0*/  SYNCS.PHASECHK.TRANS64.TRYWAIT P0, [UR7], R2 ;  /* 0x00000002ff0075a7 */ /* 0x000e640008001107 */
[----:B-1----:R-:W-:Y:S05]  /*35f0*/  @!P0 BRA `(.L_x_64) ;  /* 0x00000064000c8947 */ /* 0x002fea0003800000 */
.L_x_63:
[----:B------:R-:W-:Y:S01]  /*3600*/  UISETP.NE.AND UP1, UPT, UR15, 0x1, UPT ;  /* 0x000000010f00788c */ /* 0x000fe2000bf25270 */
[----:B------:R-:W-:Y:S01]  /*3610*/  PLOP3.LUT P2, PT, PT, PT, PT, 0x80, 0x8 ;  /* 0x000000000008781c */ /* 0x000fe20003f4f070 */
[----:B------:R-:W-:Y:S02]  /*3620*/  UIADD3 UR17, UPT, UPT, UR14, 0x1, URZ ;  /* 0x000000010e117890 */ /* 0x000fe4000fffe0ff */
[----:B------:R-:W-:Y:S02]  /*3630*/  ULEA UR24, UR14, UR12, 0xa ;  /* 0x0000000c0e187291 */ /* 0x000fe4000f8e50ff */
[----:B------:R-:W-:Y:S01]  /*3640*/  UISETP.NE.AND UP2, UPT, UR17, 0xa, UPT ;  /* 0x0000000a1100788c */ /* 0x000fe2000bf45270 */
[----:B------:R-:W-:Y:S01]  /*3650*/  PLOP3.LUT P0, PT, PT, PT, UP1, 0x80, 0x8 ;  /* 0x000000000008781c */ /* 0x000fe20003f0f018 */
[----:B------:R-:W-:Y:S02]  /*3660*/  ULEA UR26, UR14, UR11, 0x8 ;  /* 0x0000000b0e1a7291 */ /* 0x000fe4000f8e40ff */
[----:B------:R-:W-:Y:S02]  /*3670*/  USEL UR13, URZ, 0x1, UP2 ;  /* 0x00000001ff0d7887 */ /* 0x000fe40009000000 */
[----:B------:R-:W-:Y:S02]  /*3680*/  USEL UR17, UR17, URZ, UP2 ;  /* 0x000000ff11117287 */ /* 0x000fe40009000000 */
[----:B------:R-:W-:Y:S02]  /*3690*/  UIADD3 UR30, UPT, UPT, UR24, 0x2, URZ ;  /* 0x00000002181e7890 */ /* 0x000fe4000fffe0ff */
[----:B------:R-:W-:Y:S01]  /*36a0*/  @UP1 ULEA UR4, UR17, UR6, 0x3 ;  /* 0x0000000611041291 */ /* 0x000fe2000f8e18ff */
[----:B------:R-:W-:Y:S01]  /*36b0*/  LOP3.LUT R8, R8, UR13, RZ, 0x3c, !PT ;  /* 0x0000000d08087c12 */ /* 0x000fe2000f8e3cff */
[----:B------:R-:W-:Y:S02]  /*36c0*/  UIADD3 UR28, UPT, UPT, UR26, 0x2, URZ ;  /* 0x000000021a1c7890 */ /* 0x000fe4000fffe0ff */
[----:B------:R-:W-:Y:S01]  /*36d0*/  UIADD3 UR7, UPT, UPT, UR7, 0x50, URZ ;  /* 0x0000005007077890 */ /* 0x000fe2000fffe0ff */
[----:B-1----:R-:W-:Y:S01]  /*36e0*/  @P0 SHF.L.U32 R0, R8, 0x1f, RZ ;  /* 0x0000001f08000819 */ /* 0x002fe200000006ff */
[----:B------:R-:W-:Y:S01]  /*36f0*/  UMOV UR25, 0x80004020 ;  /* 0x8000402000197882 */ /* 0x000fe20000000000 */
[----:B------:R-:W-:Y:S01]  /*3700*/  UMOV UR27, 0x80004020 ;  /* 0x80004020001b7882 */ /* 0x000fe20000000000 */
[----:B------:R-:W-:Y:S01]  /*3710*/  UMOV UR31, 0x80004020 ;  /* 0x80004020001f7882 */ /* 0x000fe20000000000 */
[----:B------:R2:W4:Y:S01]  /*3720*/  @P0 SYNCS.PHASECHK.TRANS64.TRYWAIT P2, [UR4], R0 ;  /* 0x00000000ff0005a7 */ /* 0x0005220008041104 */
[----:B------:R-:W-:Y:S01]  /*3730*/  UIADD3 UR15, UPT, UPT, UR15, -0x1, URZ ;  /* 0xffffffff0f0f7890 */ /* 0x000fe2000fffe0ff */
[----:B------:R2:W-:Y:S01]  /*3740*/  UTCQMMA gdesc[UR26], gdesc[UR24], tmem[UR9], tmem[UR22], idesc[UR23], UP4 ;  /* 0x00ff16181a0075ea */ /* 0x0005e2000a000309 */
[----:B------:R-:W-:Y:S01]  /*3750*/  UPLOP3.LUT UP4, UPT, UPT, UPT, UPT, 0x80, 0x8 ;  /* 0x000000000008789c */ /* 0x000fe20003f8f070 */
[----:B------:R-:W-:Y:S01]  /*3760*/  UMOV UR29, 0x80004020 ;  /* 0x80004020001d7882 */ /* 0x000fe20000000000 */
[----:B------:R-:W-:Y:S01]  /*3770*/  UMOV UR14, UR17 ;  /* 0x00000011000e7c82 */ /* 0x000fe20008000000 */
[----:B------:R2:W-:Y:S01]  /*3780*/  UTCQMMA gdesc[UR28], gdesc[UR30], tmem[UR9], tmem[UR20], idesc[UR21], UPT ;  /* 0x00ff141e1c0075ea */ /* 0x0005e2000b800309 */
[----:B------:R2:W-:Y:S01]  /*3790*/  UTCBAR [UR7], URZ ;  /* 0x000000ff070073e9 */ /* 0x0005e200080000ff */
[----:B------:R-:W-:Y:S06]  /*37a0*/  BRA.U UP0, `(.L_x_65) ;  /* 0xfffffffd00787547 */ /* 0x000fec000b83ffff */
.L_x_62:
[----:B------:R-:W-:Y:S01]  /*37b0*/  UIADD3 UR18, UPT, UPT, UR18, 0x1, URZ ;  /* 0x0000000112127890 */ /* 0x000fe2000fffe0ff */
[C---:B------:R-:W-:Y:S01]  /*37c0*/  ISETP.NE.AND P0, PT, R10.reuse, 0x2, PT ;  /* 0x000000020a00780c */ /* 0x040fe20003f05270 */
[----:B------:R-:W-:Y:S02]  /*37d0*/  UIADD3 UR8, UPT, UPT, UR8, 0x110, URZ ;  /* 0x0000011008087890 */ /* 0x000fe4000fffe0ff */
[----:B------:R-:W-:Y:S01]  /*37e0*/  UISETP.NE.AND UP0, UPT, UR18, 0x4, UPT ;  /* 0x000000041200788c */ /* 0x000fe2000bf05270 */
[----:B-12---:R-:W-:Y:S02]  /*37f0*/  SEL R0, RZ, 0x1, P0 ;  /* 0x00000001ff007807 */ /* 0x006fe40000000000 */
[----:B------:R-:W-:Y:S01]  /*3800*/  SEL R10, R10, RZ, P0 ;  /* 0x000000ff0a0a7207 */ /* 0x000fe20000000000 */
[----:B------:R-:W-:Y:S01]  /*3810*/  USEL UR4, URZ, 0x1, UP0 ;  /* 0x00000001ff047887 */ /* 0x000fe20008000000 */
[----:B------:R-:W-:Y:S01]  /*3820*/  LOP3.LUT R9, R9, R0, RZ, 0x3c, !PT ;  /* 0x0000000009097212 */ /* 0x000fe200078e3cff */
[----:B------:R-:W-:Y:S01]  /*3830*/  USEL UR18, UR18, URZ, UP0 ;  /* 0x000000ff12127287 */ /* 0x000fe20008000000 */
[----:B------:R1:W-:Y:S03]  /*3840*/  UTCBAR [UR8], URZ ;  /* 0x000000ff080073e9 */ /* 0x0003e600080000ff */
[----:B------:R-:W-:Y:S01]  /*3850*/  LOP3.LUT R11, R11, UR4, RZ, 0x3c, !PT ;  /* 0x000000040b0b7c12 */ /* 0x000fe2000f8e3cff */
[----:B------:R-:W-:Y:S07]  /*3860*/  @P1 BRA `(.L_x_66) ;  /* 0xfffffff800b01947 */ /* 0x000fee000383ffff */
[----:B------:R-:W2:Y:S01]  /*3870*/  S2UR UR4, SR_CgaCtaId ;  /* 0x00000000000479c3 */ /* 0x000ea20000008800 */
[----:B------:R-:W-:Y:S01]  /*3880*/  ELECT P0, URZ, PT ;  /* 0x0000000000ff782f */ /* 0x000fe20003800000 */
[----:B------:R-:W-:Y:S01]  /*3890*/  IMAD.MOV.U32 R0, RZ, RZ, 0x1 ;  /* 0x00000001ff007424 */ /* 0x000fe200078e00ff */
[----:B------:R-:W-:Y:S01]  /*38a0*/  UIADD3 UR6, UPT, UPT, UR6, 0x130, URZ ;  /* 0x0000013006067890 */ /* 0x000fe2000fffe0ff */
[----:B------:R-:W-:Y:S01]  /*38b0*/  SHF.L.U32 R2, R11, 0x1f, RZ ;  /* 0x0000001f0b027819 */ /* 0x000fe200000006ff */
[----:B------:R-:W-:-:S03]  /*38c0*/  UMOV UR5, 0x40 ;  /* 0x0000004000057882 */ /* 0x000fc60000000000 */
[----:B------:R-:W-:Y:S01]  /*38d0*/  UVIRTCOUNT.DEALLOC.SMPOOL 0x80 ;  /* 0x000000800000784c */ /* 0x000fe20000000000 */
[----:B--2---:R-:W-:Y:S02]  /*38e0*/  ULEA UR4, UR4, UR5, 0x18 ;  /* 0x0000000504047291 */ /* 0x004fe4000f8ec0ff */
[----:B------:R-:W-:-:S07]  /*38f0*/  ULEA UR5, UR18, UR6, 0x3 ;  /* 0x0000000612057291 */ /* 0x000fce000f8e18ff */
[----:B------:R2:W-:Y:S02]  /*3900*/  @P0 STS.U8 [UR4+0x1c], R0 ;  /* 0x00001c00ff000988 */ /* 0x0005e40008000004 */
[----:B------:R-:W3:Y:S02]  /*3910*/  SYNCS.PHASECHK.TRANS64.TRYWAIT P0, [UR5], R2 ;  /* 0x00000002ff0075a7 */ /* 0x000ee40008001105 */
[----:B--23--:R-:W-:Y:S05]  /*3920*/  @!P0 BRA `(.L_x_67) ;  /* 0x0000006000588947 */ /* 0x00cfea0003800000 */
.L_x_164:
[----:B------:R-:W-:-:S04]  /*3930*/  UIADD3 UR7, UPT, UPT, UR18, 0x1, URZ ;  /* 0x0000000112077890 */ /* 0x000fc8000fffe0ff */
[----:B------:R-:W-:-:S04]  /*3940*/  UISETP.NE.AND UP0, UPT, UR7, 0x4, UPT ;  /* 0x000000040700788c */ /* 0x000fc8000bf05270 */
[----:B-1----:R-:W-:Y:S02]  /*3950*/  USEL UR8, URZ, 0x1, UP0 ;  /* 0x00000001ff087887 */ /* 0x002fe40008000000 */
[----:B------:R-:W-:-:S04]  /*3960*/  USEL UR7, UR7, URZ, UP0 ;  /* 0x000000ff07077287 */ /* 0x000fc80008000000 */
[----:B------:R-:W-:Y:S01]  /*3970*/  ULEA UR5, UR7, UR6, 0x3 ;  /* 0x0000000607057291 */ /* 0x000fe2000f8e18ff */
[----:B--2---:R-:W-:-:S04]  /*3980*/  LOP3.LUT R2, R11, UR8, RZ, 0x3c, !PT ;  /* 0x000000080b027c12 */ /* 0x004fc8000f8e3cff */
[----:B------:R-:W-:-:S04]  /*3990*/  SHF.L.U32 R3, R2, 0x1f, RZ ;  /* 0x0000001f02037819 */ /* 0x000fc800000006ff */
[----:B------:R-:W1:Y:S02]  /*39a0*/  SYNCS.PHASECHK.TRANS64.TRYWAIT P0, [UR5], R3 ;  /* 0x00000003ff0075a7 */ /* 0x000e640008001105 */
[----:B-1----:R-:W-:Y:S05]  /*39b0*/  @!P0 BRA `(.L_x_68) ;  /* 0x00000060004c8947 */ /* 0x002fea0003800000 */
.L_x_166:
        /* <DEDUP_REMOVED lines=9> */
.L_x_168:
[----:B------:R-:W-:-:S04]  /*3a50*/  UIADD3 UR7, UPT, UPT, UR7, 0x1, URZ ;  /* 0x0000000107077890 */ /* 0x000fc8000fffe0ff */
[----:B------:R-:W-:-:S04]  /*3a60*/  UISETP.NE.AND UP0, UPT, UR7, 0x4, UPT ;  /* 0x000000040700788c */ /* 0x000fc8000bf05270 */
[----:B------:R-:W-:Y:S02]  /*3a70*/  USEL UR5, URZ, 0x1, UP0 ;  /* 0x00000001ff057887 */ /* 0x000fe40008000000 */
[----:B------:R-:W-:-:S04]  /*3a80*/  USEL UR7, UR7, URZ, UP0 ;  /* 0x000000ff07077287 */ /* 0x000fc80008000000 */
[----:B------:R-:W-:Y:S01]  /*3a90*/  ULEA UR7, UR7, UR6, 0x3 ;  /* 0x0000000607077291 */ /* 0x000fe2000f8e18ff */
[----:B------:R-:W-:-:S04]  /*3aa0*/  LOP3.LUT R2, R2, UR5, RZ, 0x3c, !PT ;  /* 0x0000000502027c12 */ /* 0x000fc8000f8e3cff */
[----:B------:R-:W-:-:S04]  /*3ab0*/  SHF.L.U32 R2, R2, 0x1f, RZ ;  /* 0x0000001f02027819 */ /* 0x000fc800000006ff */
[----:B------:R-:W2:Y:S02]  /*3ac0*/  SYNCS.PHASECHK.TRANS64.TRYWAIT P0, [UR7], R2 ;  /* 0x00000002ff0075a7 */ /* 0x000ea40008001107 */
[----:B--2---:R-:W-:Y:S05]  /*3ad0*/  @!P0 BRA `(.L_x_70) ;  /* 0x0000006000348947 */ /* 0x004fea0003800000 */
.L_x_170:
[----:B------:R-:W-:Y:S01]  /*3ae0*/  NOP ;  /* 0x0000000000007918 */ /* 0x000fe20000000000 */
[----:B-1----:R-:W1:Y:S01]  /*3af0*/  LDS R0, [UR4+0x14] ;  /* 0x00001404ff007984 */ /* 0x002e620008000800 */
[----:B------:R-:W-:Y:S01]  /*3b00*/  ULOP3.LUT UR6, UR19, 0xffff, URZ, 0xc0, !UPT ;  /* 0x0000ffff13067892 */ /* 0x000fe2000f8ec0ff */
[----:B------:R-:W-:Y:S01]  /*3b10*/  UMOV UR8, 0xffff ;  /* 0x0000ffff00087882 */ /* 0x000fe20000000000 */
[----:B------:R-:W-:Y:S02]  /*3b20*/  UMOV UR5, 0x1 ;  /* 0x0000000100057882 */ /* 0x000fe40000000000 */
[----:B------:R-:W-:-:S04]  /*3b30*/  USHF.R.U32.HI UR6, URZ, 0x5, UR6 ;  /* 0x00000005ff067899 */ /* 0x000fc80008011606 */
[----:B------:R-:W-:Y:S02]  /*3b40*/  USHF.L.U32 UR8, UR8, UR6, URZ ;  /* 0x0000000608087299 */ /* 0x000fe400080006ff */
[----:B------:R-:W-:-:S04]  /*3b50*/  USHF.L.U32 UR5, UR5, UR6, URZ ;  /* 0x0000000605057299 */ /* 0x000fc800080006ff */
[----:B-1----:R-:W-:-:S04]  /*3b60*/  LOP3.LUT R0, R0, UR8, RZ, 0xc0, !PT ;  /* 0x0000000800007c12 */ /* 0x002fc8000f8ec0ff */
[----:B------:R-:W-:-:S13]  /*3b70*/  ISETP.NE.AND P0, PT, R0, UR8, PT ;  /* 0x0000000800007c0c */ /* 0x000fda000bf05270 */
[----:B------:R-:W-:Y:S05]  /*3b80*/  @P0 BRA `(.L_x_71) ;  /* 0x0000000000580947 */ /* 0x000fea0003800000 */
[----:B------:R-:W1:Y:S02]  /*3b90*/  LDS R0, [UR4+0x18] ;  /* 0x00001804ff007984 */ /* 0x000e640008000800 */
[----:B-1----:R-:W-:-:S04]  /*3ba0*/  LOP3.LUT R0, R0, UR5, RZ, 0xc0, !PT ;  /* 0x0000000500007c12 */ /* 0x002fc8000f8ec0ff */
[----:B------:R-:W-:-:S13]  /*3bb0*/  ISETP.NE.AND P0, PT, R0, UR5, PT ;  /* 0x0000000500007c0c */ /* 0x000fda000bf05270 */
[----:B------:R-:W-:Y:S05]  /*3bc0*/  @P0 BRA `(.L_x_72) ;  /* 0x00000000003c0947 */ /* 0x000fea0003800000 */
[----:B------:R-:W1:Y:S01]  /*3bd0*/  S2R R2, SR_LANEID ;  /* 0x0000000000027919 */ /* 0x000e620000000000 */
[----:B------:R-:W-:Y:S01]  /*3be0*/  ULOP3.LUT UR8, URZ, UR8, URZ, 0x33, !UPT ;  /* 0x00000008ff087292 */ /* 0x000fe2000f8e33ff */
[----:B------:R-:W-:Y:S02]  /*3bf0*/  VOTEU.ANY UR7, UPT, PT ;  /* 0x0000000000077886 */ /* 0x000fe400038e0100 */
[----:B------:R-:W-:-:S03]  /*3c00*/  UFLO.U32 UR7, UR7 ;  /* 0x00000007000772bd */ /* 0x000fc600080e0000 */
[----:B------:R-:W-:-:S04]  /*3c10*/  IMAD.U32 R0, RZ, RZ, UR8 ;  /* 0x00000008ff007e24 */ /* 0x000fc8000f8e00ff */
[----:B------:R2:W3:Y:S02]  /*3c20*/  REDUX UR6, R0 ;  /* 0x00000000000673c4 */ /* 0x0004e40000000000 */
[----:B------:R1:W-:Y:S02]  /*3c30*/  UTCATOMSWS.AND URZ, UR8 ;  /* 0x0000000800ff79e3 */ /* 0x0003e40008000000 */
[----:B-1----:R-:W-:Y:S02]  /*3c40*/  ISETP.EQ.U32.AND P0, PT, R2, UR7, PT ;  /* 0x0000000702007c0c */ /* 0x002fe4000bf02070 */
[----:B--2---:R-:W-:Y:S02]  /*3c50*/  LOP3.LUT R0, RZ, UR5, RZ, 0x33, !PT ;  /* 0x00000005ff007c12 */ /* 0x004fe4000f8e33ff */
[----:B---3--:R-:W-:Y:S02]  /*3c60*/  MOV R2, UR6 ;  /* 0x0000000600027c02 */ /* 0x008fe40008000f00 */
[----:B------:R-:W1:Y:S07]  /*3c70*/  REDUX UR5, R0 ;  /* 0x00000000000573c4 */ /* 0x000e6e0000000000 */
[----:B------:R2:W-:Y:S01]  /*3c80*/  @P0 ATOMS.AND RZ, [UR4+0x14], R2 ;  /* 0x00001402ffff098c */ /* 0x0005e2000a800004 */
[----:B-1----:R-:W-:-:S05]  /*3c90*/  IMAD.U32 R0, RZ, RZ, UR5 ;  /* 0x00000005ff007e24 */ /* 0x002fca000f8e00ff */
[----:B------:R2:W-:Y:S01]  /*3ca0*/  @P0 ATOMS.AND RZ, [UR4+0x18], R0 ;  /* 0x00001800ffff098c */ /* 0x0005e2000a800004 */
[----:B------:R-:W-:Y:S05]  /*3cb0*/  BRA `(.L_x_73) ;  /* 0x0000000000147947 */ /* 0x000fea0003800000 */
.L_x_72:
[----:B------:R-:W-:Y:S02]  /*3cc0*/  MOV R2, 0x3ce0 ;  /* 0x00003ce000027802 */ /* 0x000fe40000000f00 */
[----:B----45:R-:W-:Y:S05]  /*3cd0*/  CALL.REL.NOINC `($__internal_0_$__cuda_sm10x_tcgen05_guardrail_trap_col_being_dealloced_not_returned_by_alloc) ;  /* 0x0000006400187944 */ /* 0x030fea0003c00000 */
[----:B------:R-:W-:Y:S05]  /*3ce0*/  BRA `(.L_x_73) ;  /* 0x0000000000087947 */ /* 0x000fea0003800000 */
.L_x_71:
[----:B------:R-:W-:Y:S02]  /*3cf0*/  MOV R2, 0x3d10 ;  /* 0x00003d1000027802 */ /* 0x000fe40000000f00 */
[----:B----45:R-:W-:Y:S05]  /*3d00*/  CALL.REL.NOINC `($__internal_2_$__cuda_sm10x_tcgen05_guardrail_trap_unallocated_columns_being_dealloced) ;  /* 0x0000006400247944 */ /* 0x030fea0003c00000 */
.L_x_73:
[----:B------:R-:W-:Y:S01]  /*3d10*/  NOP ;  /* 0x0000000000007918 */ /* 0x000fe20000000000 */
[----:B------:R-:W-:Y:S05]  /*3d20*/  EXIT ;  /* 0x000000000000794d */ /* 0x000fea0003800000 */
.L_x_55:
[----:B------:R-:W-:-:S09]  /*3d30*/  UISETP.NE.OR UP2, UPT, UR8, 0x3, !UP2 ;  /* 0x000000030800788c */ /* 0x000fd2000d745670 */
[----:B------:R-:W-:Y:S05]  /*3d40*/  BRA.U UP2, `(.L_x_74) ;  /* 0x0000001102087547 */ /* 0x000fea000b800000 */
[----:B------:R-:W1:Y:S01]  /*3d50*/  LDC R0, c[0x0][0xb30] ;  /* 0x0002cc00ff007b82 */ /* 0x000e620000000800 */
[----:B------:R-:W2:Y:S01]  /*3d60*/  LDCU.64 UR8, c[0x0][0x888] ;  /* 0x00011100ff0877ac */ /* 0x000ea20008000a00 */
[----:B------:R-:W-:Y:S02]  /*3d70*/  HFMA2 R27, -RZ, RZ, 0, 0 ;  /* 0x00000000ff1b7431 */ /* 0x000fe400000001ff */
[----:B------:R-:W-:Y:S01]  /*3d80*/  IMAD.MOV.U32 R29, RZ, RZ, 0x1 ;  /* 0x00000001ff1d7424 */ /* 0x000fe200078e00ff */
[----:B------:R-:W-:Y:S01]  /*3d90*/  MOV R25, 0x1000 ;  /* 0x0000100000197802 */ /* 0x000fe20000000f00 */
[----:B------:R-:W4:Y:S01]  /*3da0*/  LDCU.64 UR4, c[0x0][0x890] ;  /* 0x00011200ff0477ac */ /* 0x000f220008000a00 */
[----:B------:R-:W-:Y:S01]  /*3db0*/  IMAD.MOV.U32 R28, RZ, RZ, RZ ;  /* 0x000000ffff1c7224 */ /* 0x000fe200078e00ff */
[----:B------:R-:W3:Y:S01]  /*3dc0*/  LDC R24, c[0x0][0x370] ;  /* 0x0000dc00ff187b82 */ /* 0x000ee20000000800 */
[----:B------:R-:W-:Y:S01]  /*3dd0*/  UMOV UR7, 0x400 ;  /* 0x0000040000077882 */ /* 0x000fe20000000000 */
[----:B------:R-:W-:-:S02]  /*3de0*/  UPLOP3.LUT UP1, UPT, UPT, UPT, UPT, 0x40, 0x4 ;  /* 0x000000000004789c */ /* 0x000fc40003f2e870 */
[----:B------:R-:W-:-:S04]  /*3df0*/  ULEA UR7, UR37, UR7, 0x18 ;  /* 0x0000000725077291 */ /* 0x000fc8000f8ec0ff */
[----:B------:R-:W3:Y:S01]  /*3e00*/  LDC R3, c[0x0][0xb0c] ;  /* 0x0002c300ff037b82 */ /* 0x000ee20000000800 */
[----:B------:R-:W-:Y:S02]  /*3e10*/  UIADD3 UR13, UPT, UPT, UR7, 0xb8, URZ ;  /* 0x000000b8070d7890 */ /* 0x000fe4000fffe0ff */
[----:B--2---:R-:W-:Y:S02]  /*3e20*/  UISETP.NE.U32.AND UP2, UPT, UR8, URZ, UPT ;  /* 0x000000ff0800728c */ /* 0x004fe4000bf45070 */
[----:B------:R-:W-:Y:S02]  /*3e30*/  UIADD3 UR33, UPT, UPT, UR7, 0xa0, URZ ;  /* 0x000000a007217890 */ /* 0x000fe4000fffe0ff */
[----:B----4-:R-:W-:Y:S01]  /*3e40*/  UISETP.NE.U32.AND UP3, UPT, UR4, URZ, UPT ;  /* 0x000000ff0400728c */ /* 0x010fe2000bf65070 */
[----:B------:R-:W2:Y:S01]  /*3e50*/  LDC R18, c[0x0][0xb20] ;  /* 0x0002c800ff127b82 */ /* 0x000ea20000000800 */
[----:B-1----:R-:W-:Y:S01]  /*3e60*/  ISETP.NE.AND P1, PT, R0, 0x1, PT ;  /* 0x000000010000780c */ /* 0x002fe20003f25270 */
[----:B------:R-:W-:-:S02]  /*3e70*/  UISETP.NE.AND.EX UP2, UPT, UR9, URZ, UPT, UP2 ;  /* 0x000000ff0900728c */ /* 0x000fc4000bf45320 */
[----:B------:R-:W-:Y:S02]  /*3e80*/  UIADD3 UR25, UPT, UPT, UR7, 0xa8, URZ ;  /* 0x000000a807197890 */ /* 0x000fe4000fffe0ff */
[----:B------:R-:W-:Y:S02]  /*3e90*/  UIADD3 UR17, UPT, UPT, UR7, 0xb0, URZ ;  /* 0x000000b007117890 */ /* 0x000fe4000fffe0ff */
[----:B------:R-:W1:Y:S01]  /*3ea0*/  LDC.64 R30, c[0x0][0x348] ;  /* 0x0000d200ff1e7b82 */ /* 0x000e620000000a00 */
[----:B------:R-:W-:Y:S02]  /*3eb0*/  UPRMT UR13, UR37, 0x654, UR13 ;  /* 0x00000654250d7896 */ /* 0x000fe4000800000d */
[----:B------:R-:W-:-:S05]  /*3ec0*/  UISETP.NE.AND.EX UP3, UPT, UR5, URZ, UPT, UP3 ;  /* 0x000000ff0500728c */ /* 0x000fca000bf65330 */
[----:B------:R-:W4:Y:S08]  /*3ed0*/  LDC.64 R16, c[0x0][0xb10] ;  /* 0x0002c400ff107b82 */ /* 0x000f300000000a00 */
[----:B------:R-:W1:Y:S08]  /*3ee0*/  LDC.64 R6, c[0x0][0xb18] ;  /* 0x0002c600ff067b82 */ /* 0x000e700000000a00 */
[----:B------:R-:W1:Y:S08]  /*3ef0*/  LDC.64 R4, c[0x0][0xb28] ;  /* 0x0002ca00ff047b82 */ /* 0x000e700000000a00 */
[----:B--23--:R-:W1:Y:S02]  /*3f00*/  LDC R19, c[0x0][0x374] ;  /* 0x0000dd00ff137b82 */ /* 0x00ce640000000800 */
.L_x_85:
[C---:B------:R-:W-:Y:S02]  /*3f10*/  LEA R0, R28.reuse, UR7, 0x3 ;  /* 0x000000071c007c11 */ /* 0x040fe4000f8e18ff */
[----:B------:R-:W-:Y:S02]  /*3f20*/  SHF.L.U32 R2, R27, 0x1f, RZ ;  /* 0x0000001f1b027819 */ /* 0x000fe400000006ff */
[----:B------:R-:W-:Y:S02]  /*3f30*/  LEA R20, R28, UR7, 0x4 ;  /* 0x000000071c147c11 */ /* 0x000fe4000f8e20ff */
[----:B--2---:R-:W2:Y:S02]  /*3f40*/  SYNCS.PHASECHK.TRANS64.TRYWAIT P0, [R0+URZ+0xf0], R2 ;  /* 0x0000f002000075a7 */ /* 0x004ea400080011ff */
[----:B--2---:R-:W-:Y:S05]  /*3f50*/  @!P0 BRA `(.L_x_75) ;  /* 0x0000005c002c8947 */ /* 0x004fea0003800000 */
.L_x_171:
[----:B------:R-:W-:Y:S01]  /*3f60*/  ISETP.GE.AND P0, PT, R40, 0x1, PT ;  /* 0x000000012800780c */ /* 0x000fe20003f06270 */
[----:B------:R-:W3:Y:S01]  /*3f70*/  LDS.128 R20, [R20+0x180] ;  /* 0x0001800014147984 */ /* 0x000ee20000000c00 */
[----:B--2---:R-:W-:Y:S01]  /*3f80*/  VIADD R0, R0, 0x100 ;  /* 0x0000010000007836 */ /* 0x004fe20000000000 */
[----:B------:R-:W-:Y:S01]  /*3f90*/  @!PT LDS RZ, [RZ] ;  /* 0x00000000fffff984 */ /* 0x000fe20000000800 */
[----:B------:R-:W-:Y:S01]  /*3fa0*/  @!PT LDS RZ, [RZ] ;  /* 0x00000000fffff984 */ /* 0x000fe20000000800 */
[----:B------:R-:W-:Y:S01]  /*3fb0*/  @!PT LDS RZ, [RZ] ;  /* 0x00000000fffff984 */ /* 0x000fe20000000800 */
[----:B------:R-:W-:Y:S01]  /*3fc0*/  @!PT LDS RZ, [RZ] ;  /* 0x00000000fffff984 */ /* 0x000fe20000000800 */
[----:B------:R2:W-:Y:S06]  /*3fd0*/  MEMBAR.ALL.CTA ;  /* 0x0000000000007992 */ /* 0x0005ec0000008000 */
[----:B--2---:R-:W2:Y:S01]  /*3fe0*/  FENCE.VIEW.ASYNC.S ;  /* 0x00000000000073c6 */ /* 0x004ea20000000000 */
[----:B------:R-:W-:Y:S04]  /*3ff0*/  PRMT R0, RZ, 0x654, R0 ;  /* 0x00000654ff007816 */ /* 0x000fe80000000000 */
[----:B--2---:R2:W-:Y:S01]  /*4000*/  SYNCS.ARRIVE.TRANS64.RED.A1T0 RZ, [R0+URZ], RZ ;  /* 0x000000ff00ff79a7 */ /* 0x0045e200081004ff */
[----:B---3--:R-:W-:Y:S11]  /*4010*/  LOP3.LUT P3, RZ, R22, 0x1, RZ, 0xc0, !PT ;  /* 0x0000000116ff7812 */ /* 0x008ff6000786c0ff */
[----:B------:R-:W-:Y:S02]  /*4020*/  @!UPT UIADD3 URZ, UPT, UPT, URZ, URZ, URZ ;  /* 0x000000fffffff290 */ /* 0x000fe4000fffe0ff */
[----:B------:R-:W-:Y:S02]  /*4030*/  @P3 MOV R11, R20 ;  /* 0x00000014000b3202 */ /* 0x000fe40000000f00 */
[----:B------:R-:W-:Y:S01]  /*4040*/  @P3 LOP3.LUT R10, R21, 0xffff, RZ, 0xc0, !PT ;  /* 0x0000ffff150a3812 */ /* 0x000fe200078ec0ff */
[----:B--2---:R-:W-:Y:S06]  /*4050*/  @!P0 BRA `(.L_x_76) ;  /* 0x0000000000a48947 */ /* 0x004fec0003800000 */
[-C--:B-1----:R-:W-:Y:S01]  /*4060*/  IMAD.HI.U32 R0, R19, R7.reuse, RZ ;  /* 0x0000000713007227 */ /* 0x082fe200078e00ff */
[----:B------:R-:W-:Y:S02]  /*4070*/  ISETP.NE.AND P0, PT, R6, 0x1, PT ;  /* 0x000000010600780c */ /* 0x000fe40003f05270 */
[----:B------:R-:W-:Y:S01]  /*4080*/  ISETP.NE.AND P2, PT, R40, 0x1, PT ;  /* 0x000000012800780c */ /* 0x000fe20003f45270 */
[----:B----4-:R-:W-:Y:S01]  /*4090*/  IMAD.HI.U32 R9, R24, R16, RZ ;  /* 0x0000001018097227 */ /* 0x010fe200078e00ff */
[----:B------:R-:W-:Y:S02]  /*40a0*/  SHF.R.U32.HI R0, RZ, R18, R0 ;  /* 0x00000012ff007219 */ /* 0x000fe40000011600 */
[----:B------:R-:W-:Y:S01]  /*40b0*/  ISETP.NE.AND P4, PT, R3, 0x1, PT ;  /* 0x000000010300780c */ /* 0x000fe20003f85270 */
[----:B------:R-:W-:Y:S01]  /*40c0*/  IMAD.HI.U32 R13, R10, R7, RZ ;  /* 0x000000070a0d7227 */ /* 0x000fe200078e00ff */
[----:B------:R-:W-:Y:S02]  /*40d0*/  SHF.R.U32.HI R9, RZ, R17, R9 ;  /* 0x00000011ff097219 */ /* 0x000fe40000011609 */
[----:B------:R-:W-:Y:S01]  /*40e0*/  SEL R0, R19, R0, !P0 ;  /* 0x0000000013007207 */ /* 0x000fe20004000000 */
[----:B------:R-:W-:Y:S01]  /*40f0*/  IMAD.HI.U32 R12, R11, R16, RZ ;  /* 0x000000100b0c7227 */ /* 0x000fe200078e00ff */
[----:B------:R-:W-:Y:S03]  /*4100*/  SEL R9, R24, R9, !P4 ;  /* 0x0000000918097207 */ /* 0x000fe60006000000 */
[-C--:B------:R-:W-:Y:S01]  /*4110*/  IMAD.HI.U32 R8, R0, R4.reuse, RZ ;  /* 0x0000000400087227 */ /* 0x080fe200078e00ff */
[----:B------:R-:W-:Y:S03]  /*4120*/  SHF.R.U32.HI R12, RZ, R17, R12 ;  /* 0x00000011ff0c7219 */ /* 0x000fe6000001160c */
[----:B------:R-:W-:Y:S01]  /*4130*/  IMAD.HI.U32 R2, R9, R4, RZ ;  /* 0x0000000409027227 */ /* 0x000fe200078e00ff */
[-C--:B------:R-:W-:Y:S02]  /*4140*/  @P2 SHF.R.U32.HI R0, RZ, R5.reuse, R8 ;  /* 0x00000005ff002219 */ /* 0x080fe40000011608 */
[----:B------:R-:W-:Y:S02]  /*4150*/  SHF.R.U32.HI R8, RZ, R18, R13 ;  /* 0x00000012ff087219 */ /* 0x000fe4000001160d */
[----:B------:R-:W-:Y:S01]  /*4160*/  @P2 SHF.R.U32.HI R9, RZ, R5, R2 ;  /* 0x00000005ff092219 */ /* 0x000fe20000011602 */
[----:B------:R-:W-:Y:S01]  /*4170*/  IMAD R0, R40, R0, RZ ;  /* 0x0000000028007224 */ /* 0x000fe200078e02ff */
[----:B------:R-:W-:Y:S02]  /*4180*/  SEL R8, R10, R8, !P0 ;  /* 0x000000080a087207 */ /* 0x000fe40004000000 */
[----:B------:R-:W-:Y:S01]  /*4190*/  SEL R2, R11, R12, !P4 ;  /* 0x0000000c0b027207 */ /* 0x000fe20006000000 */
[----:B------:R-:W-:Y:S01]  /*41a0*/  IMAD R12, R40, R9, RZ ;  /* 0x00000009280c7224 */ /* 0x000fe200078e02ff */
[C---:B------:R-:W-:Y:S01]  /*41b0*/  ISETP.GE.AND P0, PT, R8.reuse, R0, PT ;  /* 0x000000000800720c */ /* 0x040fe20003f06270 */
[----:B------:R-:W-:Y:S03]  /*41c0*/  IMAD.HI.U32 R0, R8, R4, RZ ;  /* 0x0000000408007227 */ /* 0x000fe600078e00ff */
[----:B------:R-:W-:Y:S02]  /*41d0*/  ISETP.GE.OR P0, PT, R2, R12, P0 ;  /* 0x0000000c0200720c */ /* 0x000fe40000706670 */
[-C--:B------:R-:W-:Y:S04]  /*41e0*/  SHF.R.U32.HI R0, RZ, R5.reuse, R0 ;  /* 0x00000005ff007219 */ /* 0x080fe80000011600 */
[----:B------:R-:W-:Y:S05]  /*41f0*/  SEL R13, R8, R0, !P2 ;  /* 0x00000000080d7207 */ /* 0x000fea0005000000 */
[----:B------:R-:W-:Y:S02]  /*4200*/  IMAD.MOV R12, RZ, RZ, -R13 ;  /* 0x000000ffff0c7224 */ /* 0x000fe400078e0a0d */
[----:B------:R-:W-:Y:S04]  /*4210*/  @!P0 IMAD.HI.U32 R0, R2, R4, RZ ;  /* 0x0000000402008227 */ /* 0x000fe800078e00ff */
[----:B------:R-:W-:Y:S01]  /*4220*/  IMAD R12, R40, R12, R8 ;  /* 0x0000000c280c7224 */ /* 0x000fe200078e0208 */
[----:B------:R-:W-:Y:S04]  /*4230*/  @!P0 SHF.R.U32.HI R0, RZ, R5, R0 ;  /* 0x00000005ff008219 */ /* 0x000fe80000011600 */
[----:B------:R-:W-:Y:S04]  /*4240*/  @!P0 SEL R0, R2, R0, !P2 ;  /* 0x0000000002008207 */ /* 0x000fe80005000000 */
[----:B------:R-:W-:Y:S01]  /*4250*/  @!P0 IADD3 R13, PT, PT, R13, -R0, RZ ;  /* 0x800000000d0d8210 */ /* 0x000fe20007ffe0ff */
[----:B------:R-:W-:Y:S01]  /*4260*/  @!P0 IMAD R0, R9, R12, R0 ;  /* 0x0000000c09008224 */ /* 0x000fe200078e0200 */
[----:B------:R-:W-:Y:S01]  /*4270*/  IADD3 R9, PT, PT, -R8, RZ, RZ ;  /* 0x000000ff08097210 */ /* 0x000fe20007ffe1ff */
[--C-:B------:R-:W-:Y:S02]  /*4280*/  IMAD.MOV R12, RZ, RZ, -R2.reuse ;  /* 0x000000ffff0c7224 */ /* 0x100fe400078e0a02 */
[----:B------:R-:W-:Y:S02]  /*4290*/  @!P0 IMAD R8, R13, R40, R2 ;  /* 0x000000280d088224 */ /* 0x000fe400078e0202 */
[----:B------:R-:W-:Y:S02]  /*42a0*/  @!P0 IMAD.MOV.U32 R2, RZ, RZ, R0 ;  /* 0x000000ffff028224 */ /* 0x000fe400078e0000 */
[----:B------:R-:W-:Y:S02]  /*42b0*/  IMAD R11, R3, R12, R11 ;  /* 0x0000000c030b7224 */ /* 0x000fe400078e020b */
[----:B------:R-:W-:Y:S02]  /*42c0*/  IMAD R10, R6, R9, R10 ;  /* 0x00000009060a7224 */ /* 0x000fe400078e020a */
[----:B------:R-:W-:Y:S02]  /*42d0*/  IMAD R11, R2, R3, R11 ;  /* 0x00000003020b7224 */ /* 0x000fe400078e020b */
[----:B------:R-:W-:Y:S02]  /*42e0*/  IMAD R10, R8, R6, R10 ;  /* 0x00000006080a7224 */ /* 0x000fe400078e020a */
.L_x_76:
[----:B------:R-:W-:Y:S05]  /*42f0*/  BRA.U UP1, `(.L_x_77) ;  /* 0x0000000101107547 */ /* 0x000fea000b800000 */
[----:B------:R-:W-:Y:S04]  /*4300*/  MOV R2, UR6 ;  /* 0x0000000600027c02 */ /* 0x000fe80008000f00 */
[----:B------:R-:W-:Y:S04]  /*4310*/  SHF.L.U32 R2, R2, 0x1f, RZ ;  /* 0x0000001f02027819 */ /* 0x000fe800000006ff */
[----:B------:R-:W2:Y:S02]  /*4320*/  SYNCS.PHASECHK.TRANS64.TRYWAIT P0, [UR7+0xe8], R2 ;  /* 0x0000e802ff0075a7 */ /* 0x000ea40008001107 */
[----:B--2---:R-:W-:Y:S05]  /*4330*/  @!P0 BRA `(.L_x_78) ;  /* 0x0000005800488947 */ /* 0x004fea0003800000 */
.L_x_77:
[----:B------:R-:W-:Y:S02]  /*4340*/  R2UR UR35, R15 ;  /* 0x000000000f2372ca */ /* 0x000fe400000e0000 */
[----:B------:R-:W-:Y:S02]  /*4350*/  R2UR UR34, R14 ;  /* 0x000000000e2272ca */ /* 0x000fe400000e0000 */
[----:B------:R-:W-:Y:S02]  /*4360*/  ISETP.NE.U32.AND P2, PT, RZ, UR4, PT ;  /* 0x00000004ff007c0c */ /* 0x000fe4000bf45070 */
[----:B------:R-:W-:Y:S02]  /*4370*/  SHF.L.U32 R14, R29, 0x1f, RZ ;  /* 0x0000001f1d0e7819 */ /* 0x000fe400000006ff */
[----:B------:R-:W-:Y:S05]  /*4380*/  ISETP.NE.AND.EX P2, PT, RZ, UR5, PT, P2 ;  /* 0x00000005ff007c0c */ /* 0x000fea000bf45320 */
[----:B------:R-:W-:Y:S02]  /*4390*/  USHF.L.U32 UR35, UR35, 0x6, URZ ;  /* 0x0000000623237899 */ /* 0x000fe400080006ff */
[----:B------:R-:W-:Y:S01]  /*43a0*/  USHF.L.U32 UR34, UR34, 0x8, URZ ;  /* 0x0000000822227899 */ /* 0x000fe200080006ff */
[----:B------:R-:W-:Y:S11]  /*43b0*/  BRA.U !UP3, `(.L_x_79) ;  /* 0x000000010b347547 */ /* 0x000ff6000b800000 */
[----:B------:R-:W-:Y:S01]  /*43c0*/  UPLOP3.LUT UP0, UPT, UPT, UPT, UP2, 0x80, 0x8 ;  /* 0x000000000008789c */ /* 0x000fe20003f0f020 */
[----:B--2---:R-:W-:Y:S02]  /*43d0*/  HFMA2 R0, -RZ, RZ, 0, 5.9604644775390625e-08 ;  /* 0x00000001ff007431 */ /* 0x004fe400000001ff */
[----:B------:R-:W-:Y:S03]  /*43e0*/  IMAD.MOV.U32 R96, RZ, RZ, 0x1 ;  /* 0x00000001ff607424 */ /* 0x000fe600078e00ff */
[----:B------:R-:W-:Y:S05]  /*43f0*/  PLOP3.LUT P0, PT, PT, PT, UP0, 0x80, 0x8 ;  /* 0x000000000008781c */ /* 0x000fea0003f0f008 */
[----:B------:R-:W2:Y:S01]  /*4400*/  @UP0 LDCU.64 UR10, c[0x0][0x888] ;  /* 0x00011100ff0a07ac */ /* 0x000ea20008000a00 */
[----:B------:R-:W-:Y:S07]  /*4410*/  @UP0 UIMAD UR8, UR36, UR4, URZ ;  /* 0x00000004240802a4 */ /* 0x000fee000f8e02ff */
[----:B------:R-:W-:Y:S01]  /*4420*/  @!P0 PRMT R96, R0, 0x7610, R96 ;  /* 0x0000761000608816 */ /* 0x000fe20000000060 */
[----:B--2---:R-:W-:Y:S03]  /*4430*/  @UP0 UIMAD.WIDE UR10, UR8, 0x4, UR10 ;  /* 0x00000004080a08a5 */ /* 0x004fe6000f8e020a */
[----:B------:R-:W2:Y:S03]  /*4440*/  @!UP0 LDCU UR8, c[0x0][0x880] ;  /* 0x00011000ff0887ac */ /* 0x000ea60008000800 */
[----:B------:R-:W-:Y:S01]  /*4450*/  IMAD.U32 R8, RZ, RZ, UR10 ;  /* 0x0000000aff087e24 */ /* 0x000fe2000f8e00ff */
[----:B------:R-:W-:Y:S05]  /*4460*/  MOV R9, UR11 ;  /* 0x0000000b00097c02 */ /* 0x000fea0008000f00 */
[----:B-----5:R3:W5:Y:S02]  /*4470*/  @P0 LDG.E R49, desc[UR46][R8.64] ;  /* 0x0000002e08310981 */ /* 0x020764000c1e1900 */
[----:B--23--:R-:W-:Y:S07]  /*4480*/  @!P0 IMAD.U32 R49, RZ, RZ, UR8 ;  /* 0x00000008ff318e24 */ /* 0x00cfee000f8e00ff */
.L_x_79:
[----:B-----5:R-:W-:Y:S01]  /*4490*/  @!P2 FSETP.EQ.AND P0, PT, R49, RZ, PT ;  /* 0x000000ff3100a20b */ /* 0x020fe20003f02000 */
[----:B------:R-:W-:Y:S01]  /*44a0*/  @!UPT UIADD3 URZ, UPT, UPT, URZ, URZ, URZ ;  /* 0x000000fffffff290 */ /* 0x000fe2000fffe0ff */
[----:B------:R-:W-:Y:S11]  /*44b0*/  @!P2 BRA `(.L_x_80) ;  /* 0x000000000014a947 */ /* 0x000ff60003800000 */
[----:B------:R-:W-:Y:S02]  /*44c0*/  LOP3.LUT P2, RZ, R96, 0xff, RZ, 0xc0, !PT ;  /* 0x000000ff60ff7812 */ /* 0x000fe4000784c0ff */
[----:B------:R-:W-:Y:S04]  /*44d0*/  PLOP3.LUT P0, PT, PT, PT, UP0, 0x80, 0x8 ;  /* 0x000000000008781c */ /* 0x000fe80003f0f008 */
[----:B------:R-:W-:Y:S07]  /*44e0*/  PLOP3.LUT P0, PT, P0, PT, PT, 0x8, 0x80 ;  /* 0x000000000080781c */ /* 0x000fee000070e170 */
[----:B------:R-:W-:Y:S11]  /*44f0*/  @P2 FSETP.EQ.AND P0, PT, R49, RZ, PT ;  /* 0x000000ff3100220b */ /* 0x000ff60003f02000 */
[----:B------:R-:W-:Y:S02]  /*4500*/  @!UPT UIADD3 URZ, UPT, UPT, URZ, URZ, URZ ;  /* 0x000000fffffff290 */ /* 0x000fe4000fffe0ff */
.L_x_80:
[----:B------:R-:W3:Y:S01]  /*4510*/  SYNCS.PHASECHK.TRANS64.TRYWAIT P2, [UR7+0xc0], R14 ;  /* 0x0000c00eff0075a7 */ /* 0x000ee20008041107 */
[----:B------:R-:W-:Y:S04]  /*4520*/  ELECT P4, URZ, PT ;  /* 0x0000000000ff782f */ /* 0x000fe80003880000 */
[----:B------:R-:W-:Y:S11]  /*4530*/  PLOP3.LUT P4, PT, P0, P4, PT, 0xf2, 0x2f ;  /* 0x00000000002f781c */ /* 0x000ff60000789e72 */
[----:B------:R-:W-:Y:S02]  /*4540*/  @!UPT UIADD3 URZ, UPT, UPT, URZ, URZ, URZ ;  /* 0x000000fffffff290 */ /* 0x000fe4000fffe0ff */
[----:B-1----:R-:W-:Y:S05]  /*4550*/  @!P4 IADD3 R8, P0, PT, R30, 0x580, RZ ;  /* 0x000005801e08c810 */ /* 0x002fea0007f1e0ff */
[----:B--2---:R-:W-:Y:S01]  /*4560*/  @!P4 IMAD.X R2, RZ, RZ, R31, P0 ;  /* 0x000000ffff02c224 */ /* 0x004fe200000e061f */
[----:B---3--:R-:W-:Y:S07]  /*4570*/  @!P2 BRA `(.L_x_81) ;  /* 0x0000005400d0a947 */ /* 0x008fee0003800000 */
.L_x_174:
[----:B------:R-:W-:Y:S01]  /*4580*/  @!P4 R2UR UR8, R2 ;  /* 0x000000000208c2ca */ /* 0x000fe200000e0000 */
[----:B------:R-:W-:Y:S01]  /*4590*/  VOTEU.ALL UP1, P4 ;  /* 0x0000000000ff7886 */ /* 0x000fe20002020000 */
[----:B------:R-:W-:Y:S01]  /*45a0*/  @!P4 R2UR UR9, R8 ;  /* 0x000000000809c2ca */ /* 0x000fe200000e0000 */
[----:B-1----:R-:W-:Y:S01]  /*45b0*/  @!P4 IMAD.MOV.U32 R0, RZ, RZ, 0x1000 ;  /* 0x00001000ff00c424 */ /* 0x002fe200078e00ff */
[----:B------:R-:W-:Y:S01]  /*45c0*/  UMOV UR10, 0x0 ;  /* 0x00000000000a7882 */ /* 0x000fe20000000000 */
[----:B------:R-:W-:Y:S01]  /*45d0*/  UMOV UR11, 0x10000000 ;  /* 0x10000000000b7882 */ /* 0x000fe20000000000 */
[----:B------:R-:W-:Y:S01]  /*45e0*/  @!UP1 UIADD3 UR32, UPT, UPT, UR7, 0x200, URZ ;  /* 0x0000020007209890 */ /* 0x000fe2000fffe0ff */
[----:B------:R-:W-:Y:S06]  /*45f0*/  VOTEU.ALL UP1, P4 ;  /* 0x0000000000ff7886 */ /* 0x000fec0002020000 */
[----:B------:R-:W-:Y:S01]  /*4600*/  IMAD.U32 R9, RZ, RZ, UR8 ;  /* 0x00000008ff097e24 */ /* 0x000fe2000f8e00ff */
[----:B------:R-:W-:Y:S01]  /*4610*/  UPRMT UR8, UR37, 0x654, UR33 ;  /* 0x0000065425087896 */ /* 0x000fe20008000021 */
[----:B------:R-:W-:Y:S03]  /*4620*/  IMAD.U32 R8, RZ, RZ, UR9 ;  /* 0x00000009ff087e24 */ /* 0x000fe6000f8e00ff */
[----:B------:R-:W-:Y:S02]  /*4630*/  @!P4 R2UR UR15, R9 ;  /* 0x00000000090fc2ca */ /* 0x000fe400000e0000 */
[----:B------:R-:W-:Y:S02]  /*4640*/  @!P4 R2UR UR14, R8 ;  /* 0x00000000080ec2ca */ /* 0x000fe400000e0000 */
[----:B------:R-:W-:Y:S05]  /*4650*/  @!P4 IADD3 R8, P0, PT, R30, 0x580, RZ ;  /* 0x000005801e08c810 */ /* 0x000fea0007f1e0ff */
[----:B------:R-:W-:Y:S06]  /*4660*/  @!P4 IMAD.X R2, RZ, RZ, R31, P0 ;  /* 0x000000ffff02c224 */ /* 0x000fec00000e061f */
[----:B------:R1:W-:Y:S01]  /*4670*/  @!UP1 UTMALDG.3D [UR32], [UR14], desc[UR10] ;  /* 0x00000a200e0095b4 */ /* 0x0003e20008011000 */
[----:B------:R1:W-:Y:S01]  /*4680*/  @!P4 SYNCS.ARRIVE.TRANS64.RED.A0TR RZ, [UR7+0xa0], R0 ;  /* 0x0000a000ffffc9a7 */ /* 0x0003e20008300407 */
[----:B------:R-:W-:Y:S01]  /*4690*/  SYNCS.ARRIVE.TRANS64.RED.A1T0 RZ, [UR8], RZ ;  /* 0x000000ffffff79a7 */ /* 0x000fe20008100408 */
[----:B------:R-:W2:Y:S02]  /*46a0*/  SYNCS.PHASECHK.TRANS64.TRYWAIT P2, [UR7+0xc8], R14 ;  /* 0x0000c80eff0075a7 */ /* 0x000ea40008041107 */
[----:B-12---:R-:W-:Y:S05]  /*46b0*/  @!P2 BRA `(.L_x_82) ;  /* 0x000000540098a947 */ /* 0x006fea0003800000 */
.L_x_176:
[----:B------:R-:W-:Y:S01]  /*46c0*/  @!P4 R2UR UR8, R2 ;  /* 0x000000000208c2ca */ /* 0x000fe200000e0000 */
[----:B------:R-:W-:Y:S01]  /*46d0*/  VOTEU.ALL UP1, P4 ;  /* 0x0000000000ff7886 */ /* 0x000fe20002020000 */
[----:B------:R-:W-:Y:S01]  /*46e0*/  @!P4 R2UR UR9, R8 ;  /* 0x000000000809c2ca */ /* 0x000fe200000e0000 */
[----:B-1----:R-:W-:Y:S01]  /*46f0*/  @!P4 IMAD.MOV.U32 R0, RZ, RZ, 0x1000 ;  /* 0x00001000ff00c424 */ /* 0x002fe200078e00ff */
[----:B------:R-:W-:Y:S01]  /*4700*/  UMOV UR10, 0x0 ;  /* 0x00000000000a7882 */ /* 0x000fe20000000000 */
[----:B------:R-:W-:Y:S01]  /*4710*/  UMOV UR11, 0x10000000 ;  /* 0x10000000000b7882 */ /* 0x000fe20000000000 */
[----:B------:R-:W-:Y:S02]  /*4720*/  @!UP1 UIADD3 UR26, UPT, UPT, UR34, 0x40, URZ ;  /* 0x00000040221a9890 */ /* 0x000fe4000fffe0ff */
[----:B------:R-:W-:Y:S01]  /*4730*/  @!UP1 UIADD3 UR24, UPT, UPT, UR7, 0x1200, URZ ;  /* 0x0000120007189890 */ /* 0x000fe2000fffe0ff */
[----:B------:R-:W-:Y:S01]  /*4740*/  VOTEU.ALL UP1, P4 ;  /* 0x0000000000ff7886 */ /* 0x000fe20002020000 */
[----:B------:R-:W-:Y:S01]  /*4750*/  UMOV UR27, UR35 ;  /* 0x00000023001b7c82 */ /* 0x000fe20008000000 */
[----:B------:R-:W-:Y:S02]  /*4760*/  UMOV UR28, UR36 ;  /* 0x00000024001c7c82 */ /* 0x000fe40008000000 */
        /* <DEDUP_REMOVED lines=12> */
.L_x_178:
[----:B------:R-:W2:Y:S01]  /*4830*/  LDC.64 R12, c[0x0][0xb18] ;  /* 0x0002c600ff0c7b82 */ /* 0x000ea20000000a00 */
[----:B------:R-:W-:Y:S01]  /*4840*/  @!P4 R2UR UR8, R2 ;  /* 0x000000000208c2ca */ /* 0x000fe200000e0000 */
[----:B------:R-:W-:Y:S01]  /*4850*/  VOTEU.ALL UP1, P4 ;  /* 0x0000000000ff7886 */ /* 0x000fe20002020000 */
[----:B------:R-:W-:Y:S01]  /*4860*/  @!P4 R2UR UR9, R8 ;  /* 0x000000000809c2ca */ /* 0x000fe200000e0000 */
[----:B-1----:R-:W-:Y:S01]  /*4870*/  @!P4 IMAD.MOV.U32 R0, RZ, RZ, 0x1000 ;  /* 0x00001000ff00c424 */ /* 0x002fe200078e00ff */
[----:B------:R-:W-:Y:S03]  /*4880*/  UMOV UR10, 0x0 ;  /* 0x00000000000a7882 */ /* 0x000fe60000000000 */
[----:B------:R-:W1:Y:S01]  /*4890*/  @!P1 LDC R2, c[0x0][0xb0c] ;  /* 0x0002c300ff029b82 */ /* 0x000e620000000800 */
[----:B------:R-:W-:Y:S01]  /*48a0*/  @!UP1 UIADD3 UR18, UPT, UPT, UR34, 0x80, URZ ;  /* 0x0000008022129890 */ /* 0x000fe2000fffe0ff */
[----:B------:R-:W-:Y:S01]  /*48b0*/  @P3 SHF.R.U32.HI R26, RZ, 0x10, R21 ;  /* 0x00000010ff1a3819 */ /* 0x000fe20000011615 */
[----:B------:R-:W-:Y:S01]  /*48c0*/  @!UP1 UIADD3 UR16, UPT, UPT, UR7, 0x2200, URZ ;  /* 0x0000220007109890 */ /* 0x000fe2000fffe0ff */
[----:B------:R-:W-:Y:S01]  /*48d0*/  VIADD R28, R28, 0x1 ;  /* 0x000000011c1c7836 */ /* 0x000fe20000000000 */
[----:B------:R-:W-:Y:S01]  /*48e0*/  VOTEU.ALL UP1, P4 ;  /* 0x0000000000ff7886 */ /* 0x000fe20002020000 */
[----:B------:R-:W-:Y:S01]  /*48f0*/  UMOV UR11, 0x10000000 ;  /* 0x10000000000b7882 */ /* 0x000fe20000000000 */
[----:B------:R-:W-:Y:S01]  /*4900*/  UMOV UR19, UR35 ;  /* 0x0000002300137c82 */ /* 0x000fe20008000000 */
[----:B------:R-:W-:Y:S01]  /*4910*/  IMAD.U32 R9, RZ, RZ, UR8 ;  /* 0x00000008ff097e24 */ /* 0x000fe2000f8e00ff */
[----:B------:R-:W-:Y:S01]  /*4920*/  UMOV UR20, UR36 ;  /* 0x0000002400147c82 */ /* 0x000fe20008000000 */
[----:B------:R-:W-:Y:S01]  /*4930*/  IMAD.U32 R8, RZ, RZ, UR9 ;  /* 0x00000009ff087e24 */ /* 0x000fe2000f8e00ff */
[----:B------:R-:W-:Y:S02]  /*4940*/  UPRMT UR8, UR37, 0x654, UR17 ;  /* 0x0000065425087896 */ /* 0x000fe40008000011 */
[----:B------:R-:W-:Y:S02]  /*4950*/  @!P4 R2UR UR15, R9 ;  /* 0x00000000090fc2ca */ /* 0x000fe400000e0000 */
[----:B------:R-:W-:Y:S02]  /*4960*/  @!P4 R2UR UR14, R8 ;  /* 0x00000000080ec2ca */ /* 0x000fe400000e0000 */
[----:B------:R-:W3:Y:S11]  /*4970*/  LDC.64 R8, c[0x0][0xb10] ;  /* 0x0002c400ff087b82 */ /* 0x000ef60000000a00 */
[----:B------:R1:W-:Y:S01]  /*4980*/  @!UP1 UTMALDG.3D [UR16], [UR14], desc[UR10] ;  /* 0x00000a100e0095b4 */ /* 0x0003e20008011000 */
[----:B------:R5:W-:Y:S01]  /*4990*/  @!P4 SYNCS.ARRIVE.TRANS64.RED.A0TR RZ, [UR7+0xb0], R0 ;  /* 0x0000b000ffffc9a7 */ /* 0x000be20008300407 */
[C---:B---3--:R-:W-:Y:S01]  /*49a0*/  @!P1 IMAD.HI.U32 R8, R11.reuse, R8, RZ ;  /* 0x000000080b089227 */ /* 0x048fe200078e00ff */
[----:B--2---:R-:W-:Y:S02]  /*49b0*/  @!P1 ISETP.NE.AND P0, PT, R12, 0x1, PT ;  /* 0x000000010c00980c */ /* 0x004fe40003f05270 */
[----:B-1----:R-:W-:Y:S01]  /*49c0*/  @!P1 ISETP.NE.AND P2, PT, R2, 0x1, PT ;  /* 0x000000010200980c */ /* 0x002fe20003f45270 */
[----:B------:R-:W-:Y:S01]  /*49d0*/  SYNCS.ARRIVE.TRANS64.RED.A1T0 RZ, [UR8], RZ ;  /* 0x000000ffffff79a7 */ /* 0x000fe20008100408 */
[C---:B------:R-:W-:Y:S01]  /*49e0*/  @!P1 IMAD.HI.U32 R13, R10.reuse, R13, RZ ;  /* 0x0000000d0a0d9227 */ /* 0x040fe200078e00ff */
[----:B------:R-:W-:Y:S04]  /*49f0*/  @!P1 SHF.R.U32.HI R8, RZ, R9, R8 ;  /* 0x00000009ff089219 */ /* 0x000fe80000011608 */
[----:B------:R-:W-:Y:S01]  /*4a00*/  @!P1 SEL R8, R11, R8, !P2 ;  /* 0x000000080b089207 */ /* 0x000fe20005000000 */
[----:B------:R-:W1:Y:S01]  /*4a10*/  SYNCS.PHASECHK.TRANS64.TRYWAIT P5, [UR7+0xd8], R14 ;  /* 0x0000d80eff0075a7 */ /* 0x000e6200080a1107 */
[----:B-----5:R-:W2:Y:S02]  /*4a20*/  @!P1 LDC R0, c[0x0][0xb20] ;  /* 0x0002c800ff009b82 */ /* 0x020ea40000000800 */
[----:B--2---:R-:W-:Y:S04]  /*4a30*/  @!P1 SHF.R.U32.HI R0, RZ, R0, R13 ;  /* 0x00000000ff009219 */ /* 0x004fe8000001160d */
[----:B------:R-:W-:Y:S05]  /*4a40*/  @!P1 SEL R9, R10, R0, !P0 ;  /* 0x000000000a099207 */ /* 0x000fea0004000000 */
[----:B------:R-:W-:Y:S02]  /*4a50*/  @!P1 IMAD.IADD R0, R9, 0x1, -R8 ;  /* 0x0000000109009824 */ /* 0x000fe400078e0a08 */
[----:B------:R-:W-:Y:S02]  /*4a60*/  @!P1 IMAD.IADD R8, R8, 0x1, -R9 ;  /* 0x0000000108089824 */ /* 0x000fe400078e0a09 */
[----:B------:R-:W-:Y:S02]  /*4a70*/  @!P1 IMAD R11, R0, R2, R11 ;  /* 0x00000002000b9224 */ /* 0x000fe400078e020b */
[----:B------:R-:W-:Y:S01]  /*4a80*/  @!P1 IMAD R10, R8, R12, R10 ;  /* 0x0000000c080a9224 */ /* 0x000fe200078e020a */
[----:B-1----:R-:W-:Y:S06]  /*4a90*/  @!P5 BRA `(.L_x_84) ;  /* 0x0000005000d0d947 */ /* 0x002fec0003800000 */
.L_x_180:
[----:B------:R-:W-:Y:S01]  /*4aa0*/  @!P4 IADD3 R2, P0, PT, R30, 0x580, RZ ;  /* 0x000005801e02c810 */ /* 0x000fe20007f1e0ff */
[----:B------:R-:W-:Y:S01]  /*4ab0*/  VOTEU.ALL UP1, P4 ;  /* 0x0000000000ff7886 */ /* 0x000fe20002020000 */
[----:B------:R-:W-:Y:S01]  /*4ac0*/  UMOV UR18, 0x0 ;  /* 0x0000000000127882 */ /* 0x000fe20000000000 */
[----:B------:R-:W-:Y:S01]  /*4ad0*/  UMOV UR19, 0x10000000 ;  /* 0x1000000000137882 */ /* 0x000fe20000000000 */
[----:B------:R-:W-:Y:S01]  /*4ae0*/  @!P4 R2UR UR9, R2 ;  /* 0x000000000209c2ca */ /* 0x000fe200000e0000 */
[----:B-1----:R-:W-:Y:S01]  /*4af0*/  @!P4 IMAD.X R0, RZ, RZ, R31, P0 ;  /* 0x000000ffff00c224 */ /* 0x002fe200000e061f */
[----:B------:R-:W-:Y:S01]  /*4b00*/  @!UP1 UIADD3 UR10, UPT, UPT, UR34, 0xc0, URZ ;  /* 0x000000c0220a9890 */ /* 0x000fe2000fffe0ff */
[----:B------:R-:W-:Y:S01]  /*4b10*/  ISETP.NE.AND P0, PT, R28, 0x2, PT ;  /* 0x000000021c00780c */ /* 0x000fe20003f05270 */
[----:B------:R-:W-:Y:S01]  /*4b20*/  UMOV UR11, UR35 ;  /* 0x00000023000b7c82 */ /* 0x000fe20008000000 */
[----:B------:R-:W-:Y:S01]  /*4b30*/  UMOV UR12, UR36 ;  /* 0x00000024000c7c82 */ /* 0x000fe20008000000 */
[----:B------:R-:W-:Y:S01]  /*4b40*/  @!P4 R2UR UR8, R0 ;  /* 0x000000000008c2ca */ /* 0x000fe200000e0000 */
[----:B------:R-:W-:Y:S01]  /*4b50*/  IMAD.IADD R14, R10, 0x1, R94 ;  /* 0x000000010a0e7824 */ /* 0x000fe200078e025e */
[----:B------:R-:W-:Y:S01]  /*4b60*/  @P3 R2UR UR36, R26 ;  /* 0x000000001a2432ca */ /* 0x000fe200000e0000 */
[----:B------:R-:W-:Y:S01]  /*4b70*/  IMAD.IADD R15, R11, 0x1, R95 ;  /* 0x000000010b0f7824 */ /* 0x000fe200078e025f */
[----:B------:R-:W-:Y:S02]  /*4b80*/  SEL R0, RZ, 0x1, P0 ;  /* 0x00000001ff007807 */ /* 0x000fe40000000000 */
[----:B------:R-:W-:Y:S01]  /*4b90*/  LOP3.LUT R29, R29, 0x1, RZ, 0x3c, !PT ;  /* 0x000000011d1d7812 */ /* 0x000fe200078e3cff */
[----:B------:R-:W-:Y:S01]  /*4ba0*/  IMAD.U32 R8, RZ, RZ, UR9 ;  /* 0x00000009ff087e24 */ /* 0x000fe2000f8e00ff */
[----:B------:R-:W-:Y:S01]  /*4bb0*/  @!UP1 UIADD3 UR9, UPT, UPT, UR7, 0xb8, URZ ;  /* 0x000000b807099890 */ /* 0x000fe2000fffe0ff */
[----:B------:R-:W-:Y:S02]  /*4bc0*/  LOP3.LUT R27, R27, R0, RZ, 0x3c, !PT ;  /* 0x000000001b1b7212 */ /* 0x000fe400078e3cff */
[----:B------:R-:W-:Y:S02]  /*4bd0*/  SEL R28, R28, RZ, P0 ;  /* 0x000000ff1c1c7207 */ /* 0x000fe40000000000 */
[----:B------:R-:W-:Y:S01]  /*4be0*/  IMAD.U32 R9, RZ, RZ, UR8 ;  /* 0x00000008ff097e24 */ /* 0x000fe2000f8e00ff */
[----:B------:R-:W-:Y:S01]  /*4bf0*/  @!P4 R2UR UR14, R8 ;  /* 0x00000000080ec2ca */ /* 0x000fe200000e0000 */
[----:B------:R-:W-:Y:S01]  /*4c00*/  @!UP1 UIADD3 UR8, UPT, UPT, UR7, 0x3200, URZ ;  /* 0x0000320007089890 */ /* 0x000fe2000fffe0ff */
[----:B------:R-:W-:Y:S02]  /*4c10*/  VOTEU.ALL UP1, P4 ;  /* 0x0000000000ff7886 */ /* 0x000fe40002020000 */
[----:B------:R-:W-:Y:S11]  /*4c20*/  @!P4 R2UR UR15, R9 ;  /* 0x00000000090fc2ca */ /* 0x000ff600000e0000 */
[----:B------:R-:W-:Y:S02]  /*4c30*/  @!UPT UIADD3 URZ, UPT, UPT, URZ, URZ, URZ ;  /* 0x000000fffffff290 */ /* 0x000fe4000fffe0ff */
[----:B------:R2:W-:Y:S01]  /*4c40*/  @!UP1 UTMALDG.3D [UR8], [UR14], desc[UR18] ;  /* 0x000012080e0095b4 */ /* 0x0005e20008011000 */
[----:B------:R2:W-:Y:S01]  /*4c50*/  @!P4 SYNCS.ARRIVE.TRANS64.RED.A0TR RZ, [UR7+0xb8], R25 ;  /* 0x0000b819ffffc9a7 */ /* 0x0005e20008300407 */
[----:B------:R-:W-:Y:S01]  /*4c60*/  UPLOP3.LUT UP1, UPT, UPT, UPT, UPT, 0x80, 0x8 ;  /* 0x000000000008789c */ /* 0x000fe20003f2f070 */
[----:B------:R-:W-:Y:S01]  /*4c70*/  SYNCS.ARRIVE.TRANS64.RED.A1T0 RZ, [UR13], RZ ;  /* 0x000000ffffff79a7 */ /* 0x000fe2000810040d */
[----:B------:R-:W-:Y:S09]  /*4c80*/  @P3 BRA `(.L_x_85) ;  /* 0xfffffff000a03947 */ /* 0x000ff2000383ffff */
[----:B------:R-:W-:-:S04]  /*4c90*/  SHF.L.U32 R2, R29, 0x1f, RZ ;  /* 0x0000001f1d027819 */ /* 0x000fc800000006ff */
[----:B------:R-:W1:Y:S02]  /*4ca0*/  SYNCS.PHASECHK.TRANS64.TRYWAIT P0, [UR7+0xc0], R2 ;  /* 0x0000c002ff0075a7 */ /* 0x000e640008001107 */
[----:B-1----:R-:W-:Y:S05]  /*4cb0*/  @!P0 BRA `(.L_x_86) ;  /* 0x0000005000608947 */ /* 0x002fea0003800000 */
.L_x_182:
[----:B------:R-:W3:Y:S02]  /*4cc0*/  SYNCS.PHASECHK.TRANS64.TRYWAIT P0, [UR7+0xc8], R2 ;  /* 0x0000c802ff0075a7 */ /* 0x000ee40008001107 */
[----:B---3--:R-:W-:Y:S05]  /*4cd0*/  @!P0 BRA `(.L_x_87) ;  /* 0x0000005000708947 */ /* 0x008fea0003800000 */
.L_x_184:
[----:B------:R-:W3:Y:S02]  /*4ce0*/  SYNCS.PHASECHK.TRANS64.TRYWAIT P0, [UR7+0xd0], R2 ;  /* 0x0000d002ff0075a7 */ /* 0x000ee40008001107 */
[----:B---3--:R-:W-:Y:S05]  /*4cf0*/  @!P0 BRA `(.L_x_88) ;  /* 0x0000005000808947 */ /* 0x008fea0003800000 */
.L_x_186:
[----:B-1----:R-:W-:-:S07]  /*4d00*/  MOV R0, UR7 ;  /* 0x0000000700007c02 */ /* 0x002fce0008000f00 */
.L_x_89:
[----:B-1----:R-:W-:-:S04]  /*4d10*/  SHF.L.U32 R2, R29, 0x1f, RZ ;  /* 0x0000001f1d027819 */ /* 0x002fc800000006ff */
[----:B------:R1:W3:Y:S03]  /*4d20*/  SYNCS.PHASECHK.TRANS64.TRYWAIT P0, [R0+URZ+0xd8], R2 ;  /* 0x0000d802000075a7 */ /* 0x0002e600080011ff */
[----:B---3--:R-:W-:Y:S05]  /*4d30*/  @!P0 NANOSLEEP.SYNCS 0x989680 ;  /* 0x009896800000895d */ /* 0x008fea0003900000 */
[----:B------:R-:W3:Y:S02]  /*4d40*/  @!P0 SYNCS.PHASECHK.TRANS64 P0, [R0+URZ+0xd8], R2 ;  /* 0x0000d802000085a7 */ /* 0x000ee400080010ff */
[----:B--23--:R-:W-:Y:S05]  /*4d50*/  @P0 EXIT ;  /* 0x000000000000094d */ /* 0x00cfea0003800000 */
[----:B------:R-:W-:Y:S05]  /*4d60*/  BRA `(.L_x_89) ;  /* 0xfffffffc00e87947 */ /* 0x000fea000383ffff */
.L_x_74:
[----:B------:R-:W-:-:S06]  /*4d70*/  UISETP.GE.AND UP1, UPT, UR8, 0x4, UPT ;  /* 0x000000040800788c */ /* 0x000fcc000bf26270 */
[----:B------:R-:W-:-:S13]  /*4d80*/  PLOP3.LUT P0, PT, PT, PT, UP1, 0x80, 0x8 ;  /* 0x000000000008781c */ /* 0x000fda0003f0f018 */
[----:B------:R-:W-:Y:S05]  /*4d90*/  @!P0 EXIT ;  /* 0x000000000000894d */ /* 0x000fea0003800000 */
[----:B------:R-:W-:Y:S01]  /*4da0*/  BAR.SYNC.DEFER_BLOCKING 0x6, 0xa0 ;  /* 0x0182800000007b1d */ /* 0x000fe20000010000 */
[C---:B------:R-:W-:Y:S01]  /*4db0*/  IMAD.SHL.U32 R3, R108.reuse, 0x40, RZ ;  /* 0x000000406c037824 */ /* 0x040fe200078e00ff */
[C---:B------:R-:W-:Y:S01]  /*4dc0*/  LOP3.LUT R110, R108.reuse, 0x60, RZ, 0xc0, !PT ;  /* 0x000000606c6e7812 */ /* 0x040fe200078ec0ff */
[C---:B------:R-:W-:Y:S01]  /*4dd0*/  IMAD.SHL.U32 R100, R108.reuse, 0x20, RZ ;  /* 0x000000206c647824 */ /* 0x040fe200078e00ff */
[----:B------:R-:W-:Y:S01]  /*4de0*/  CS2R R106, SRZ ;  /* 0x00000000006a7805 */ /* 0x000fe2000001ff00 */
[C---:B------:R-:W-:Y:S01]  /*4df0*/  IMAD.SHL.U32 R4, R108.reuse, 0x2, RZ ;  /* 0x000000026c047824 */ /* 0x040fe200078e00ff */
[----:B------:R-:W-:Y:S02]  /*4e00*/  UMOV UR49, 0x400 ;  /* 0x0000040000317882 */ /* 0x000fe40000000000 */
[----:B------:R-:W1:Y:S01]  /*4e10*/  LDC R99, c[0x0][0x370] ;  /* 0x0000dc00ff637b82 */ /* 0x000e620000000800 */
[----:B------:R-:W-:Y:S01]  /*4e20*/  ULEA UR49, UR37, UR49, 0x18 ;  /* 0x0000003125317291 */ /* 0x000fe2000f8ec0ff */
[----:B------:R-:W-:Y:S01]  /*4e30*/  LOP3.LUT R2, R3, 0x180, RZ, 0xc0, !PT ;  /* 0x0000018003027812 */ /* 0x000fe200078ec0ff */
[----:B------:R-:W-:Y:S01]  /*4e40*/  IMAD.U32 R46, R108, 0x10000, RZ ;  /* 0x000100006c2e7824 */ /* 0x000fe200078e00ff */
[----:B------:R-:W-:Y:S01]  /*4e50*/  LOP3.LUT R100, R100, 0xc00, RZ, 0xc0, !PT ;  /* 0x00000c0064647812 */ /* 0x000fe200078ec0ff */
[----:B------:R-:W-:Y:S01]  /*4e60*/  UIADD3 UR4, UPT, UPT, UR49, 0x4200, URZ ;  /* 0x0000420031047890 */ /* 0x000fe2000fffe0ff */
[----:B------:R-:W-:Y:S01]  /*4e70*/  LOP3.LUT R4, R2, 0x20, R4, 0xf8, !PT ;  /* 0x0000002002047812 */ /* 0x000fe200078ef804 */
[----:B------:R-:W-:Y:S01]  /*4e80*/  IMAD.SHL.U32 R2, R108, 0x8, RZ ;  /* 0x000000086c027824 */ /* 0x000fe200078e00ff */
[----:B------:R-:W2:Y:S01]  /*4e90*/  LDC R42, c[0x0][0xb0c] ;  /* 0x0002c300ff2a7b82 */ /* 0x000ea20000000800 */
[----:B------:R-:W-:Y:S01]  /*4ea0*/  LOP3.LUT R100, R100, 0x40, R3, 0xf8, !PT ;  /* 0x0000004064647812 */ /* 0x000fe200078ef803 */
[----:B------:R-:W-:Y:S01]  /*4eb0*/  IMAD.MOV.U32 R45, RZ, RZ, RZ ;  /* 0x000000ffff2d7224 */ /* 0x000fe200078e00ff */
[----:B------:R-:W-:Y:S01]  /*4ec0*/  LOP3.LUT R46, R46, 0x600000, RZ, 0xc0, !PT ;  /* 0x006000002e2e7812 */ /* 0x000fe200078ec0ff */
[----:B------:R-:W-:Y:S01]  /*4ed0*/  IMAD.MOV.U32 R112, RZ, RZ, RZ ;  /* 0x000000ffff707224 */ /* 0x000fe200078e00ff */
[----:B------:R-:W-:-:S02]  /*4ee0*/  LOP3.LUT R108, R108, 0x2, RZ, 0xc0, !PT ;  /* 0x000000026c6c7812 */ /* 0x000fc400078ec0ff */
[----:B------:R-:W-:Y:S02]  /*4ef0*/  CS2R R104, SRZ ;  /* 0x0000000000687805 */ /* 0x000fe4000001ff00 */
[----:B------:R-:W-:Y:S01]  /*4f00*/  LOP3.LUT R2, R4, 0x30, R2, 0x78, !PT ;  /* 0x0000003004027812 */ /* 0x000fe200078e7802 */
[----:B------:R-:W4:Y:S01]  /*4f10*/  LDC R97, c[0x0][0xb20] ;  /* 0x0002c800ff617b82 */ /* 0x000f220000000800 */
[----:B------:R-:W3:Y:S01]  /*4f20*/  LDS R0, [UR49+0x1a0] ;  /* 0x0001a031ff007984 */ /* 0x000ee20008000800 */
[----:B------:R-:W-:Y:S01]  /*4f30*/  LOP3.LUT R100, R100, 0x200, R3, 0xf8, !PT ;  /* 0x0000020064647812 */ /* 0x000fe200078ef803 */
[----:B------:R-:W-:Y:S01]  /*4f40*/  IMAD.MOV R102, RZ, RZ, -R108 ;  /* 0x000000ffff667224 */ /* 0x000fe200078e0a6c */
[----:B------:R-:W1:Y:S01]  /*4f50*/  LDCU.64 UR52, c[0x0][0x348] ;  /* 0x00006900ff3477ac */ /* 0x000e620008000a00 */
[----:B------:R-:W-:Y:S01]  /*4f60*/  IMAD.U32 R109, RZ, RZ, UR4 ;  /* 0x00000004ff6d7e24 */ /* 0x000fe2000f8e00ff */
[----:B------:R-:W-:Y:S02]  /*4f70*/  LOP3.LUT R100, R100, R2, RZ, 0xfc, !PT ;  /* 0x0000000264647212 */ /* 0x000fe400078efcff */
[----:B------:R-:W1:Y:S01]  /*4f80*/  LDC R41, c[0x0][0xb30] ;  /* 0x0002cc00ff297b82 */ /* 0x000e620000000800 */
[----:B------:R-:W1:Y:S01]  /*4f90*/  LDCU.64 UR38, c[0x0][0x888] ;  /* 0x00011100ff2677ac */ /* 0x000e620008000a00 */
[----:B------:R-:W1:Y:S06]  /*4fa0*/  LDCU.64 UR44, c[0x0][0x890] ;  /* 0x00011200ff2c77ac */ /* 0x000e6c0008000a00 */
[----:B------:R-:W1:Y:S01]  /*4fb0*/  LDC.64 R92, c[0x0][0xb10] ;  /* 0x0002c400ff5c7b82 */ /* 0x000e620000000a00 */
[----:B------:R-:W-:-:S07]  /*4fc0*/  UIADD3 UR48, UPT, UPT, UR49, 0x200, URZ ;  /* 0x0000020031307890 */ /* 0x000fce000fffe0ff */
[----:B------:R-:W1:Y:S08]  /*4fd0*/  LDC.64 R38, c[0x0][0xb18] ;  /* 0x0002c600ff267b82 */ /* 0x000e700000000a00 */
[----:B------:R-:W1:Y:S08]  /*4fe0*/  LDC.64 R36, c[0x0][0xb28] ;  /* 0x0002ca00ff247b82 */ /* 0x000e700000000a00 */
[----:B------:R-:W1:Y:S01]  /*4ff0*/  LDC.64 R90, c[0x0][0x8b0] ;  /* 0x00022c00ff5a7b82 */ /* 0x000e620000000a00 */
[----:B---3--:R-:W-:-:S07]  /*5000*/  IMAD.IADD R46, R0, 0x1, R46 ;  /* 0x00000001002e7824 */ /* 0x008fce00078e022e */
[----:B------:R-:W3:Y:S08]  /*5010*/  LDC.64 R88, c[0x0][0x8a8] ;  /* 0x00022a00ff587b82 */ /* 0x000ef00000000a00 */
[----:B--2-4-:R-:W1:Y:S02]  /*5020*/  LDC R98, c[0x0][0x374] ;  /* 0x0000dd00ff627b82 */ /* 0x014e640000000800 */
.L_x_131:
[----:B------:R-:W-:Y:S02]  /*5030*/  LEA R0, R112, UR49, 0x3 ;  /* 0x0000003170007c11 */ /* 0x000fe4000f8e18ff */
[----:B------:R-:W-:Y:S02]  /*5040*/  SHF.L.U32 R2, R106, 0x1f, RZ ;  /* 0x0000001f6a027819 */ /* 0x000fe400000006ff */
[----:B------:R-:W-:Y:S02]  /*5050*/  LEA R16, R112, UR49, 0x4 ;  /* 0x0000003170107c11 */ /* 0x000fe4000f8e20ff */
[----:B------:R-:W2:Y:S02]  /*5060*/  SYNCS.PHASECHK.TRANS64.TRYWAIT P0, [R0+URZ+0xf0], R2 ;  /* 0x0000f002000075a7 */ /* 0x000ea400080011ff */
[----:B-12---:R-:W-:Y:S05]  /*5070*/  @!P0 BRA `(.L_x_90) ;  /* 0x0000004c00b88947 */ /* 0x006fea0003800000 */
.L_x_187:
[----:B------:R-:W4:Y:S01]  /*5080*/  LDC.64 R10, c[0x0][0xb10] ;  /* 0x0002c400ff0a7b82 */ /* 0x000f220000000a00 */
[----:B------:R-:W3:Y:S01]  /*5090*/  LDS.128 R16, [R16+0x180] ;  /* 0x0001800010107984 */ /* 0x000ee20000000c00 */
[----:B-1----:R-:W-:Y:S01]  /*50a0*/  ISETP.NE.AND P1, PT, R41, 0x1, PT ;  /* 0x000000012900780c */ /* 0x002fe20003f25270 */
[----:B--2---:R-:W-:Y:S01]  /*50b0*/  VIADD R0, R0, 0x100 ;  /* 0x0000010000007836 */ /* 0x004fe20000000000 */
[----:B------:R-:W-:Y:S04]  /*50c0*/  ISETP.GE.AND P0, PT, R40, 0x1, PT ;  /* 0x000000012800780c */ /* 0x000fe80003f06270 */
[----:B------:R-:W1:Y:S01]  /*50d0*/  LDC.64 R8, c[0x0][0xb18] ;  /* 0x0002c600ff087b82 */ /* 0x000e620000000a00 */
[----:B------:R-:W-:Y:S01]  /*50e0*/  PRMT R0, RZ, 0x654, R0 ;  /* 0x00000654ff007816 */ /* 0x000fe20000000000 */
[----:B------:R-:W-:Y:S01]  /*50f0*/  @!PT LDS RZ, [RZ] ;  /* 0x00000000fffff984 */ /* 0x000fe20000000800 */
[----:B------:R-:W-:Y:S01]  /*5100*/  @!PT LDS RZ, [RZ] ;  /* 0x00000000fffff984 */ /* 0x000fe20000000800 */
[----:B------:R-:W-:Y:S01]  /*5110*/  @!PT LDS RZ, [RZ] ;  /* 0x00000000fffff984 */ /* 0x000fe20000000800 */
[----:B------:R-:W-:Y:S01]  /*5120*/  @!PT LDS RZ, [RZ] ;  /* 0x00000000fffff984 */ /* 0x000fe20000000800 */
[----:B------:R2:W-:Y:S06]  /*5130*/  MEMBAR.ALL.CTA ;  /* 0x0000000000007992 */ /* 0x0005ec0000008000 */
[----:B--2---:R-:W2:Y:S01]  /*5140*/  FENCE.VIEW.ASYNC.S ;  /* 0x00000000000073c6 */ /* 0x004ea20000000000 */
[----:B------:R-:W1:Y:S08]  /*5150*/  @!P1 LDC R12, c[0x0][0xb20] ;  /* 0x0002c800ff0c9b82 */ /* 0x000e700000000800 */
[----:B------:R-:W1:Y:S01]  /*5160*/  @!P1 LDC R7, c[0x0][0xb0c] ;  /* 0x0002c300ff079b82 */ /* 0x000e620000000800 */
[----:B--2---:R2:W-:Y:S01]  /*5170*/  SYNCS.ARRIVE.TRANS64.RED.A1T0 RZ, [R0+URZ], RZ ;  /* 0x000000ff00ff79a7 */ /* 0x0045e200081004ff */
[----:B---3--:R-:W-:Y:S04]  /*5180*/  LOP3.LUT P4, RZ, R18, 0x1, RZ, 0xc0, !PT ;  /* 0x0000000112ff7812 */ /* 0x008fe8000788c0ff */
[----:B------:R-:W-:Y:S09]  /*5190*/  P2R R111, PR, RZ, 0x10 ;  /* 0x00000010ff6f7803 */ /* 0x000ff20000000000 */
[----:B------:R-:W-:Y:S02]  /*51a0*/  @P4 MOV R44, R16 ;  /* 0x00000010002c4202 */ /* 0x000fe40000000f00 */
[----:B------:R-:W-:Y:S01]  /*51b0*/  @P4 LOP3.LUT R43, R17, 0xffff, RZ, 0xc0, !PT ;  /* 0x0000ffff112b4812 */ /* 0x000fe200078ec0ff */
[----:B--2-4-:R-:W-:Y:S06]  /*51c0*/  @!P0 BRA `(.L_x_91) ;  /* 0x0000000000a48947 */ /* 0x014fec0003800000 */
[----:B------:R-:W-:Y:S01]  /*51d0*/  IMAD.HI.U32 R0, R98, R39, RZ ;  /* 0x0000002762007227 */ /* 0x000fe200078e00ff */
[----:B------:R-:W-:Y:S02]  /*51e0*/  ISETP.NE.AND P0, PT, R38, 0x1, PT ;  /* 0x000000012600780c */ /* 0x000fe40003f05270 */
[----:B------:R-:W-:Y:S01]  /*51f0*/  ISETP.NE.AND P2, PT, R40, 0x1, PT ;  /* 0x000000012800780c */ /* 0x000fe20003f45270 */
[----:B------:R-:W-:Y:S01]  /*5200*/  IMAD.HI.U32 R4, R99, R92, RZ ;  /* 0x0000005c63047227 */ /* 0x000fe200078e00ff */
[----:B------:R-:W-:Y:S02]  /*5210*/  SHF.R.U32.HI R0, RZ, R97, R0 ;  /* 0x00000061ff007219 */ /* 0x000fe40000011600 */
[----:B------:R-:W-:Y:S01]  /*5220*/  ISETP.NE.AND P3, PT, R42, 0x1, PT ;  /* 0x000000012a00780c */ /* 0x000fe20003f65270 */
[----:B------:R-:W-:Y:S01]  /*5230*/  IMAD.HI.U32 R6, R43, R39, RZ ;  /* 0x000000272b067227 */ /* 0x000fe200078e00ff */
[-C--:B------:R-:W-:Y:S02]  /*5240*/  SHF.R.U32.HI R4, RZ, R93.reuse, R4 ;  /* 0x0000005dff047219 */ /* 0x080fe40000011604 */
[----:B------:R-:W-:Y:S01]  /*5250*/  SEL R0, R98, R0, !P0 ;  /* 0x0000000062007207 */ /* 0x000fe20004000000 */
[----:B------:R-:W-:Y:S01]  /*5260*/  IMAD.HI.U32 R5, R44, R92, RZ ;  /* 0x0000005c2c057227 */ /* 0x000fe200078e00ff */
[----:B------:R-:W-:Y:S03]  /*5270*/  SEL R4, R99, R4, !P3 ;  /* 0x0000000463047207 */ /* 0x000fe60005800000 */
[-C--:B------:R-:W-:Y:S01]  /*5280*/  IMAD.HI.U32 R3, R0, R36.reuse, RZ ;  /* 0x0000002400037227 */ /* 0x080fe200078e00ff */
[----:B------:R-:W-:Y:S03]  /*5290*/  SHF.R.U32.HI R5, RZ, R93, R5 ;  /* 0x0000005dff057219 */ /* 0x000fe60000011605 */
[----:B------:R-:W-:Y:S01]  /*52a0*/  IMAD.HI.U32 R2, R4, R36, RZ ;  /* 0x0000002404027227 */ /* 0x000fe200078e00ff */
[----:B------:R-:W-:Y:S02]  /*52b0*/  @P2 SHF.R.U32.HI R0, RZ, R37, R3 ;  /* 0x00000025ff002219 */ /* 0x000fe40000011603 */
[----:B------:R-:W-:Y:S02]  /*52c0*/  SHF.R.U32.HI R3, RZ, R97, R6 ;  /* 0x00000061ff037219 */ /* 0x000fe40000011606 */
[----:B------:R-:W-:Y:S01]  /*52d0*/  @P2 SHF.R.U32.HI R4, RZ, R37, R2 ;  /* 0x00000025ff042219 */ /* 0x000fe20000011602 */
[----:B------:R-:W-:Y:S01]  /*52e0*/  IMAD R0, R40, R0, RZ ;  /* 0x0000000028007224 */ /* 0x000fe200078e02ff */
[----:B------:R-:W-:Y:S02]  /*52f0*/  SEL R3, R43, R3, !P0 ;  /* 0x000000032b037207 */ /* 0x000fe40004000000 */
[----:B------:R-:W-:Y:S01]  /*5300*/  SEL R2, R44, R5, !P3 ;  /* 0x000000052c027207 */ /* 0x000fe20005800000 */
[----:B------:R-:W-:Y:S01]  /*5310*/  IMAD R5, R40, R4, RZ ;  /* 0x0000000428057224 */ /* 0x000fe200078e02ff */
[C---:B------:R-:W-:Y:S01]  /*5320*/  ISETP.GE.AND P0, PT, R3.reuse, R0, PT ;  /* 0x000000000300720c */ /* 0x040fe20003f06270 */
[C---:B------:R-:W-:Y:S03]  /*5330*/  IMAD.HI.U32 R0, R3.reuse, R36, RZ ;  /* 0x0000002403007227 */ /* 0x040fe600078e00ff */
[C---:B------:R-:W-:Y:S02]  /*5340*/  ISETP.GE.OR P0, PT, R2.reuse, R5, P0 ;  /* 0x000000050200720c */ /* 0x040fe40000706670 */
[----:B------:R-:W-:Y:S04]  /*5350*/  SHF.R.U32.HI R0, RZ, R37, R0 ;  /* 0x00000025ff007219 */ /* 0x000fe80000011600 */
[C---:B------:R-:W-:Y:S05]  /*5360*/  SEL R6, R3.reuse, R0, !P2 ;  /* 0x0000000003067207 */ /* 0x040fea0005000000 */
        /* <DEDUP_REMOVED lines=14> */
[----:B------:R-:W-:Y:S07]  /*5450*/  IMAD R43, R3, R38, R43 ;  /* 0x00000026032b7224 */ /* 0x000fee00078e022b */
.L_x_91:
[----:B-1----:R-:W-:Y:S01]  /*5460*/  @!P1 ISETP.NE.AND P0, PT, R8, 0x1, PT ;  /* 0x000000010800980c */ /* 0x002fe20003f05270 */
[----:B------:R-:W-:Y:S01]  /*5470*/  @!P1 IMAD.HI.U32 R0, R44, R10, RZ ;  /* 0x0000000a2c009227 */ /* 0x000fe200078e00ff */
[----:B------:R-:W-:Y:S01]  /*5480*/  @!P1 ISETP.NE.AND P2, PT, R7, 0x1, PT ;  /* 0x000000010700980c */ /* 0x000fe20003f45270 */
[----:B------:R-:W-:Y:S01]  /*5490*/  ULOP3.LUT UP0, URZ, UR48, 0x1b0, URZ, 0xc0, !UPT ;  /* 0x000001b030ff7892 */ /* 0x000fe2000f80c0ff */
[----:B------:R-:W-:Y:S01]  /*54a0*/  R2UR UR42, R15 ;  /* 0x000000000f2a72ca */ /* 0x000fe200000e0000 */
[C---:B------:R-:W-:Y:S01]  /*54b0*/  @!P1 IMAD.HI.U32 R2, R43.reuse, R9, RZ ;  /* 0x000000092b029227 */ /* 0x040fe200078e00ff */
[----:B------:R-:W-:Y:S02]  /*54c0*/  @!P1 SHF.R.U32.HI R0, RZ, R11, R0 ;  /* 0x0000000bff009219 */ /* 0x000fe40000011600 */
[----:B------:R-:W-:Y:S01]  /*54d0*/  R2UR UR41, R14 ;  /* 0x000000000e2972ca */ /* 0x000fe200000e0000 */
[----:B------:R-:W-:Y:S01]  /*54e0*/  VIADD R112, R112, 0x1 ;  /* 0x0000000170707836 */ /* 0x000fe20000000000 */
[----:B------:R-:W-:Y:S02]  /*54f0*/  @!P1 SHF.R.U32.HI R2, RZ, R12, R2 ;  /* 0x0000000cff029219 */ /* 0x000fe40000011602 */
[----:B------:R-:W-:Y:S02]  /*5500*/  @!P1 SEL R3, R44, R0, !P2 ;  /* 0x000000002c039207 */ /* 0x000fe40005000000 */
[----:B------:R-:W-:Y:S02]  /*5510*/  @!P1 SEL R2, R43, R2, !P0 ;  /* 0x000000022b029207 */ /* 0x000fe40004000000 */
[----:B------:R-:W-:Y:S01]  /*5520*/  @P4 SHF.R.U32.HI R103, RZ, 0x10, R17 ;  /* 0x00000010ff674819 */ /* 0x000fe20000011611 */
[----:B------:R-:W-:Y:S02]  /*5530*/  USHF.L.U32 UR42, UR42, 0x6, URZ ;  /* 0x000000062a2a7899 */ /* 0x000fe400080006ff */
[----:B------:R-:W-:Y:S02]  /*5540*/  @!P1 IMAD.IADD R0, R2, 0x1, -R3 ;  /* 0x0000000102009824 */ /* 0x000fe400078e0a03 */
[----:B------:R-:W-:Y:S01]  /*5550*/  @!P1 IMAD.IADD R2, R3, 0x1, -R2 ;  /* 0x0000000103029824 */ /* 0x000fe200078e0a02 */
[----:B------:R-:W-:Y:S01]  /*5560*/  USHF.L.U32 UR41, UR41, 0x8, URZ ;  /* 0x0000000829297899 */ /* 0x000fe200080006ff */
[----:B------:R-:W-:Y:S02]  /*5570*/  @!P1 IMAD R44, R0, R7, R44 ;  /* 0x00000007002c9224 */ /* 0x000fe400078e022c */
[----:B------:R-:W-:Y:S01]  /*5580*/  @!P1 IMAD R43, R2, R8, R43 ;  /* 0x00000008022b9224 */ /* 0x000fe200078e022b */
[----:B------:R-:W-:Y:S08]  /*5590*/  BRA.U !UP0, `(.L_x_92) ;  /* 0x0000000108407547 */ /* 0x000ff0000b800000 */
[----:B------:R-:W1:Y:S01]  /*55a0*/  LDCU.64 UR8, c[0x4][0x88] ;  /* 0x01001100ff0877ac */ /* 0x000e620008000a00 */
[----:B------:R-:W-:Y:S01]  /*55b0*/  MOV R3, 0x0 ;  /* 0x0000000000037802 */ /* 0x000fe20000000f00 */
[----:B------:R-:W-:Y:S02]  /*55c0*/  HFMA2 R12, -RZ, RZ, 0, 5.9604644775390625e-08 ;  /* 0x00000001ff0c7431 */ /* 0x000fe400000001ff */
[----:B------:R-:W-:Y:S02]  /*55d0*/  IMAD.MOV.U32 R8, RZ, RZ, 0x70 ;  /* 0x00000070ff087424 */ /* 0x000fe400078e00ff */
[----:B------:R-:W-:Y:S01]  /*55e0*/  IMAD.MOV.U32 R13, RZ, RZ, RZ ;  /* 0x000000ffff0d7224 */ /* 0x000fe200078e00ff */
[----:B------:R-:W2:Y:S01]  /*55f0*/  LDCU.64 UR6, c[0x4][0x90] ;  /* 0x01001200ff0677ac */ /* 0x000ea20008000a00 */
[----:B------:R-:W3:Y:S01]  /*5600*/  LDC.64 R2, c[0x4][R3] ;  /* 0x0100000003027b82 */ /* 0x000ee20000000a00 */
[----:B------:R-:W4:Y:S01]  /*5610*/  LDCU.64 UR4, c[0x4][0x8] ;  /* 0x01000100ff0477ac */ /* 0x000f220008000a00 */
[----:B-1----:R-:W-:Y:S01]  /*5620*/  MOV R5, UR9 ;  /* 0x0000000900057c02 */ /* 0x002fe20008000f00 */
[----:B------:R-:W-:Y:S01]  /*5630*/  IMAD.U32 R4, RZ, RZ, UR8 ;  /* 0x00000008ff047e24 */ /* 0x000fe2000f8e00ff */
[----:B--2---:R-:W-:Y:S01]  /*5640*/  MOV R7, UR7 ;  /* 0x0000000700077c02 */ /* 0x004fe20008000f00 */
[----:B------:R-:W-:Y:S01]  /*5650*/  IMAD.U32 R6, RZ, RZ, UR6 ;  /* 0x00000006ff067e24 */ /* 0x000fe2000f8e00ff */
[----:B----4-:R-:W-:Y:S01]  /*5660*/  MOV R11, UR5 ;  /* 0x00000005000b7c02 */ /* 0x010fe20008000f00 */
[----:B------:R-:W-:Y:S02]  /*5670*/  IMAD.U32 R10, RZ, RZ, UR4 ;  /* 0x00000004ff0a7e24 */ /* 0x000fe4000f8e00ff */
[----:B------:R-:W-:Y:S07]  /*5680*/  LEPC R20, `(.L_x_92) ;  /* 0x000000001014794e */ /* 0x000fee0000000000 */
[----:B---3-5:R-:W-:Y:S05]  /*5690*/  CALL.ABS.NOINC R2 ;  /* 0x0000000002007343 */ /* 0x028fea0003c00000 */
.L_x_92:
[----:B------:R-:W-:Y:S01]  /*56a0*/  LOP3.LUT P0, RZ, R109, 0x1b0, RZ, 0xc0, !PT ;  /* 0x000001b06dff7812 */ /* 0x000fe2000780c0ff */
[----:B------:R-:W-:Y:S11]  /*56b0*/  BSSY.RECONVERGENT B6, `(.L_x_93) ;  /* 0x0000013000067945 */ /* 0x000ff60003800200 */
[----:B------:R-:W-:Y:S01]  /*56c0*/  @!UPT UIADD3 URZ, UPT, UPT, URZ, URZ, URZ ;  /* 0x000000fffffff290 */ /* 0x000fe2000fffe0ff */
[----:B------:R-:W-:Y:S05]  /*56d0*/  @!P0 BRA `(.L_x_94) ;  /* 0x0000000000408947 */ /* 0x000fea0003800000 */
        /* <DEDUP_REMOVED lines=16> */
.L_x_94:
[----:B------:R-:W-:Y:S05]  /*57e0*/  BSYNC.RECONVERGENT B6 ;  /* 0x0000000000067941 */ /* 0x000fea0003800200 */
.L_x_93:
[----:B------:R-:W-:Y:S01]  /*57f0*/  ISETP.NE.U32.AND P4, PT, R90, RZ, PT ;  /* 0x000000ff5a00720c */ /* 0x000fe20003f85070 */
[----:B------:R-:W-:Y:S01]  /*5800*/  UISETP.NE.AND UP2, UPT, UR50, URZ, UPT ;  /* 0x000000ff3200728c */ /* 0x000fe2000bf45270 */
[----:B------:R-:W-:Y:S01]  /*5810*/  ISETP.NE.U32.AND P2, PT, RZ, UR38, PT ;  /* 0x00000026ff007c0c */ /* 0x000fe2000bf45070 */
[----:B------:R-:W-:Y:S01]  /*5820*/  UISETP.NE.U32.AND UP1, UPT, UR44, URZ, UPT ;  /* 0x000000ff2c00728c */ /* 0x000fe2000bf25070 */
[----:B------:R-:W-:Y:S01]  /*5830*/  ISETP.NE.AND.EX P4, PT, R91, RZ, PT, P4 ;  /* 0x000000ff5b00720c */ /* 0x000fe20003f85340 */
[----:B------:R-:W-:Y:S01]  /*5840*/  UPLOP3.LUT UP0, UPT, UPT, UPT, UPT, 0x40, 0x4 ;  /* 0x000000000004789c */ /* 0x000fe20003f0e870 */
[----:B------:R-:W-:Y:S01]  /*5850*/  ISETP.NE.AND.EX P2, PT, RZ, UR39, PT, P2 ;  /* 0x00000027ff007c0c */ /* 0x000fe2000bf45320 */
[----:B------:R-:W-:Y:S01]  /*5860*/  UISETP.NE.AND.EX UP1, UPT, UR45, URZ, UPT, UP1 ;  /* 0x000000ff2d00728c */ /* 0x000fe2000bf25310 */
[----:B------:R-:W-:Y:S04]  /*5870*/  PLOP3.LUT P1, PT, PT, PT, UP2, 0x80, 0x8 ;  /* 0x000000000008781c */ /* 0x000fe80003f2f028 */
[----:B------:R-:W-:Y:S06]  /*5880*/  @UP2 UPLOP3.LUT UP0, UPT, UPT, UPT, UP1, 0x80, 0x8 ;  /* 0x000000000008289c */ /* 0x000fec0003f0f010 */
[----:B------:R-:W-:Y:S01]  /*5890*/  PLOP3.LUT P0, PT, PT, PT, UP0, 0x80, 0x8 ;  /* 0x000000000008781c */ /* 0x000fe20003f0f008 */
[----:B------:R-:W-:Y:S01]  /*58a0*/  @!UPT UIADD3 URZ, UPT, UPT, URZ, URZ, URZ ;  /* 0x000000fffffff290 */ /* 0x000fe2000fffe0ff */
[----:B------:R-:W-:Y:S11]  /*58b0*/  BRA.U !UP1, `(.L_x_95) ;  /* 0x0000000109387547 */ /* 0x000ff6000b800000 */
[----:B------:R-:W-:Y:S01]  /*58c0*/  UISETP.NE.U32.AND UP0, UPT, UR38, URZ, UPT ;  /* 0x000000ff2600728c */ /* 0x000fe2000bf05070 */
[----:B------:R-:W-:Y:S02]  /*58d0*/  HFMA2 R0, -RZ, RZ, 0, 5.9604644775390625e-08 ;  /* 0x00000001ff007431 */ /* 0x000fe400000001ff */
[----:B------:R-:W-:Y:S01]  /*58e0*/  IMAD.MOV.U32 R96, RZ, RZ, 0x1 ;  /* 0x00000001ff607424 */ /* 0x000fe200078e00ff */
[----:B------:R-:W-:Y:S06]  /*58f0*/  UISETP.NE.AND.EX UP0, UPT, UR39, URZ, UPT, UP0 ;  /* 0x000000ff2700728c */ /* 0x000fec000bf05300 */
[----:B------:R-:W-:Y:S05]  /*5900*/  PLOP3.LUT P3, PT, PT, PT, UP0, 0x80, 0x8 ;  /* 0x000000000008781c */ /* 0x000fea0003f6f008 */
[----:B------:R-:W1:Y:S01]  /*5910*/  @UP0 LDCU.64 UR6, c[0x0][0x888] ;  /* 0x00011100ff0607ac */ /* 0x000e620008000a00 */
[----:B------:R-:W-:Y:S07]  /*5920*/  @UP0 UIMAD UR4, UR36, UR44, URZ ;  /* 0x0000002c240402a4 */ /* 0x000fee000f8e02ff */
[----:B------:R-:W-:Y:S01]  /*5930*/  @!P3 PRMT R96, R0, 0x7610, R96 ;  /* 0x000076100060b816 */ /* 0x000fe20000000060 */
[----:B-1----:R-:W-:Y:S03]  /*5940*/  @UP0 UIMAD.WIDE UR6, UR4, 0x4, UR6 ;  /* 0x00000004040608a5 */ /* 0x002fe6000f8e0206 */
[----:B------:R-:W1:Y:S03]  /*5950*/  @!UP0 LDCU UR4, c[0x0][0x880] ;  /* 0x00011000ff0487ac */ /* 0x000e660008000800 */
[----:B------:R-:W-:Y:S01]  /*5960*/  IMAD.U32 R2, RZ, RZ, UR6 ;  /* 0x00000006ff027e24 */ /* 0x000fe2000f8e00ff */
[----:B------:R-:W-:Y:S05]  /*5970*/  MOV R3, UR7 ;  /* 0x0000000700037c02 */ /* 0x000fea0008000f00 */
[----:B-----5:R2:W5:Y:S02]  /*5980*/  @P3 LDG.E R49, desc[UR46][R2.64] ;  /* 0x0000002e02313981 */ /* 0x020564000c1e1900 */
[----:B-12---:R-:W-:Y:S02]  /*5990*/  @!P3 IMAD.U32 R49, RZ, RZ, UR4 ;  /* 0x00000004ff31be24 */ /* 0x006fe4000f8e00ff */
.L_x_95:
[----:B------:R-:W-:Y:S05]  /*59a0*/  @!P4 BRA `(.L_x_96) ;  /* 0x000000000020c947 */ /* 0x000fea0003800000 */
[----:B------:R-:W-:Y:S04]  /*59b0*/  ISETP.NE.U32.AND P3, PT, R88, RZ, PT ;  /* 0x000000ff5800720c */ /* 0x000fe80003f65070 */
[----:B------:R-:W-:Y:S11]  /*59c0*/  ISETP.NE.AND.EX P3, PT, R89, RZ, PT, P3 ;  /* 0x000000ff5900720c */ /* 0x000ff60003f65330 */
[----:B------:R-:W-:Y:S02]  /*59d0*/  @!UPT UIADD3 URZ, UPT, UPT, URZ, URZ, URZ ;  /* 0x000000fffffff290 */ /* 0x000fe4000fffe0ff */
[----:B------:R-:W1:Y:S01]  /*59e0*/  @P3 LDC.64 R2, c[0x0][0x8a8] ;  /* 0x00022a00ff023b82 */ /* 0x000e620000000a00 */
[----:B------:R-:W-:Y:S04]  /*59f0*/  @P3 IMAD R0, R90, UR36, RZ ;  /* 0x000000245a003c24 */ /* 0x000fe8000f8e02ff */
[----:B-1----:R-:W-:Y:S05]  /*5a00*/  @P3 IMAD.WIDE R2, R0, 0x4, R2 ;  /* 0x0000000400023825 */ /* 0x002fea00078e0202 */
[----:B-----5:R1:W5:Y:S02]  /*5a10*/  @P3 LDG.E R47, desc[UR46][R2.64] ;  /* 0x0000002e022f3981 */ /* 0x020364000c1e1900 */
[----:B-1----:R-:W2:Y:S02]  /*5a20*/  @!P3 LDC R47, c[0x0][0x8a0] ;  /* 0x00022800ff2fbb82 */ /* 0x002ea40000000800 */
.L_x_96:
[----:B-----5:R-:W-:Y:S01]  /*5a30*/  FSETP.NEU.AND P4, PT, R49, RZ, PT ;  /* 0x000000ff3100720b */ /* 0x020fe20003f8d000 */
[----:B------:R-:W-:Y:S01]  /*5a40*/  BSSY B1, `(.L_x_97) ;  /* 0x0000042000017945 */ /* 0x000fe20003800000 */
[----:B------:R-:W-:Y:S01]  /*5a50*/  SEL R5, RZ, 0xffffffff, P2 ;  /* 0xffffffffff057807 */ /* 0x000fe20001000000 */
[----:B------:R-:W-:Y:S01]  /*5a60*/  IMAD.MOV.U32 R115, RZ, RZ, 0x1 ;  /* 0x00000001ff737424 */ /* 0x000fe200078e00ff */
[----:B------:R-:W-:Y:S02]  /*5a70*/  LOP3.LUT P3, RZ, R96, 0xff, RZ, 0xc0, !PT ;  /* 0x000000ff60ff7812 */ /* 0x000fe4000786c0ff */
[----:B------:R-:W-:Y:S02]  /*5a80*/  CS2R R86, SRZ ;  /* 0x0000000000567805 */ /* 0x000fe4000001ff00 */
[----:B------:R-:W-:Y:S02]  /*5a90*/  @P1 SEL R0, RZ, 0xffffffff, P4 ;  /* 0xffffffffff001807 */ /* 0x000fe40002000000 */
[----:B------:R-:W-:Y:S02]  /*5aa0*/  CS2R R84, SRZ ;  /* 0x0000000000547805 */ /* 0x000fe4000001ff00 */
[----:B------:R-:W-:Y:S02]  /*5ab0*/  LEA R2, R105, UR49, 0x3 ;  /* 0x0000003169027c11 */ /* 0x000fe4000f8e18ff */
[----:B------:R-:W-:Y:S02]  /*5ac0*/  CS2R R82, SRZ ;  /* 0x0000000000527805 */ /* 0x000fe4000001ff00 */
[----:B------:R-:W-:Y:S02]  /*5ad0*/  @P0 SEL R0, R5, R0, !P3 ;  /* 0x0000000005000207 */ /* 0x000fe40005800000 */
[----:B------:R-:W-:Y:S02]  /*5ae0*/  CS2R R80, SRZ ;  /* 0x0000000000507805 */ /* 0x000fe4000001ff00 */
[----:B------:R-:W-:Y:S02]  /*5af0*/  LEA R113, R45, UR49, 0x3 ;  /* 0x000000312d717c11 */ /* 0x000fe4000f8e18ff */
[----:B------:R-:W-:Y:S02]  /*5b00*/  @P1 LOP3.LUT R0, R0, 0x1, RZ, 0xc0, !PT ;  /* 0x0000000100001812 */ /* 0x000fe400078ec0ff */
[----:B------:R-:W-:Y:S02]  /*5b10*/  SHF.L.U32 R3, R107, 0x1f, RZ ;  /* 0x0000001f6b037819 */ /* 0x000fe400000006ff */
[----:B------:R-:W-:Y:S02]  /*5b20*/  ISETP.NE.U32.OR P6, PT, R0, 0x1, !P1 ;  /* 0x000000010000780c */ /* 0x000fe40004fc5470 */
[----:B------:R-:W-:Y:S02]  /*5b30*/  PLOP3.LUT P2, PT, PT, PT, UP1, 0x80, 0x8 ;  /* 0x000000000008781c */ /* 0x000fe40003f4f018 */
[----:B------:R-:W-:Y:S02]  /*5b40*/  LEA.HI R48, R45, R45, RZ, 0x1 ;  /* 0x0000002d2d307211 */ /* 0x000fe400078f08ff */
[----:B------:R-:W-:Y:S02]  /*5b50*/  SEL R4, RZ, 0xffffffff, P4 ;  /* 0xffffffffff047807 */ /* 0x000fe40002000000 */
[----:B------:R-:W-:Y:S05]  /*5b60*/  P2R R118, PR, RZ, 0x40 ;  /* 0x00000040ff767803 */ /* 0x000fea0000000000 */
[----:B------:R-:W-:Y:S02]  /*5b70*/  @P6 SHF.L.U32 R0, R104, 0x1f, RZ ;  /* 0x0000001f68006819 */ /* 0x000fe400000006ff */
[----:B------:R-:W-:Y:S02]  /*5b80*/  @P2 SEL R4, R5, R4, !P3 ;  /* 0x0000000405042207 */ /* 0x000fe40005800000 */
[----:B------:R1:W3:Y:S02]  /*5b90*/  @P6 SYNCS.PHASECHK.TRANS64.TRYWAIT P1, [R2+URZ+0xa0], R0 ;  /* 0x0000a000020065a7 */ /* 0x0002e400080211ff */
[----:B------:R-:W-:Y:S04]  /*5ba0*/  LOP3.LUT R4, R4, 0x1, RZ, 0xc0, !PT ;  /* 0x0000000104047812 */ /* 0x000fe800078ec0ff */
[----:B------:R-:W-:Y:S04]  /*5bb0*/  ISETP.NE.U32.AND P5, PT, R4, 0x1, PT ;  /* 0x000000010400780c */ /* 0x000fe80003fa5070 */
[----:B------:R-:W-:Y:S01]  /*5bc0*/  P2R R116, PR, RZ, 0x20 ;  /* 0x00000020ff747803 */ /* 0x000fe20000000000 */
[----:B------:R4:W2:Y:S01]  /*5bd0*/  SYNCS.PHASECHK.TRANS64.TRYWAIT P0, [R113+URZ+0x110], R3 ;  /* 0x00011003710075a7 */ /* 0x0008a200080011ff */
[C---:B-1----:R-:W-:Y:S01]  /*5be0*/  IMAD.SHL.U32 R0, R48.reuse, 0x80, RZ ;  /* 0x0000008030007824 */ /* 0x042fe200078e00ff */
[----:B------:R-:W-:Y:S04]  /*5bf0*/  LOP3.LUT R48, R48, 0xffe, RZ, 0xc0, !PT ;  /* 0x00000ffe30307812 */ /* 0x000fe800078ec0ff */
[----:B------:R-:W-:Y:S01]  /*5c00*/  LOP3.LUT R0, R0, 0xffffff00, RZ, 0xc0, !PT ;  /* 0xffffff0000007812 */ /* 0x000fe200078ec0ff */
[----:B------:R-:W-:Y:S04]  /*5c10*/  IMAD.IADD R48, R45, 0x1, -R48 ;  /* 0x000000012d307824 */ /* 0x000fe800078e0a30 */
[----:B------:R-:W-:Y:S04]  /*5c20*/  IMAD.IADD R0, R46, 0x1, R0 ;  /* 0x000000012e007824 */ /* 0x000fe800078e0200 */
[----:B------:R-:W-:Y:S01]  /*5c30*/  IMAD R48, R48, 0x100000, R0 ;  /* 0x0010000030307824 */ /* 0x000fe200078e0200 */
[----:B---3--:R-:W-:Y:S01]  /*5c40*/  @P6 SEL R115, RZ, 0x1, !P1 ;  /* 0x00000001ff736807 */ /* 0x008fe20004800000 */
[----:B----4-:R-:W-:Y:S06]  /*5c50*/  @!P6 BRA `(.L_x_98) ;  /* 0x000000000080e947 */ /* 0x010fec0003800000 */
[----:B------:R-:W-:Y:S01]  /*5c60*/  @P5 IMAD R5, R105, 0x1000, R100 ;  /* 0x0000100069055824 */ /* 0x000fe200078e0264 */
[----:B------:R-:W-:Y:S01]  /*5c70*/  ISETP.NE.AND P1, PT, R115, RZ, PT ;  /* 0x000000ff7300720c */ /* 0x000fe20003f25270 */
[----:B------:R-:W-:Y:S01]  /*5c80*/  BSSY B0, `(.L_x_99) ;  /* 0x000000b000007945 */ /* 0x000fe20003800000 */
[----:B------:R-:W-:Y:S01]  /*5c90*/  CS2R R82, SRZ ;  /* 0x0000000000527805 */ /* 0x000fe2000001ff00 */
[----:B------:R-:W-:Y:S01]  /*5ca0*/  @P5 VIADD R4, R5, UR49 ;  /* 0x0000003105045c36 */ /* 0x000fe20008000000 */
[----:B------:R-:W-:Y:S02]  /*5cb0*/  CS2R R80, SRZ ;  /* 0x0000000000507805 */ /* 0x000fe4000001ff00 */
[----:B------:R-:W-:Y:S02]  /*5cc0*/  CS2R R86, SRZ ;  /* 0x0000000000567805 */ /* 0x000fe4000001ff00 */
[----:B------:R-:W-:Y:S01]  /*5cd0*/  CS2R R84, SRZ ;  /* 0x0000000000547805 */ /* 0x000fe2000001ff00 */
[----:B------:R-:W-:Y:S04]  /*5ce0*/  @P5 IMAD R4, R108, -0x10, R4 ;  /* 0xfffffff06c045824 */ /* 0x000fe800078e0204 */
[----:B------:R-:W-:Y:S05]  /*5cf0*/  @P1 BRA `(.L_x_100) ;  /* 0x00000000000c1947 */ /* 0x000fea0003800000 */
[----:B------:R-:W-:Y:S04]  /*5d00*/  SHF.L.U32 R0, R104, 0x1f, RZ ;  /* 0x0000001f68007819 */ /* 0x000fe800000006ff */
[----:B------:R-:W1:Y:S02]  /*5d10*/  SYNCS.PHASECHK.TRANS64.TRYWAIT P1, [R2+URZ+0xa0], R0 ;  /* 0x0000a000020075a7 */ /* 0x000e6400080211ff */
[----:B-1----:R-:W-:Y:S05]  /*5d20*/  @!P1 BRA `(.L_x_101) ;  /* 0x0000004000a09947 */ /* 0x002fea0003800000 */
.L_x_100:
[----:B------:R-:W-:Y:S05]  /*5d30*/  BSYNC B0 ;  /* 0x0000000000007941 */ /* 0x000fea0003800000 */
.L_x_99:
[----:B------:R-:W-:Y:S01]  /*5d40*/  ISETP.NE.AND P1, PT, R116, RZ, PT ;  /* 0x000000ff7400720c */ /* 0x000fe20003f25270 */
[----:B-1----:R-:W-:Y:S02]  /*5d50*/  VIADD R2, R2, 0xc0 ;  /* 0x000000c002027836 */ /* 0x002fe40000000000 */
[----:B------:R-:W-:Y:S02]  /*5d60*/  IMAD.U32 R0, RZ, RZ, UR37 ;  /* 0x00000025ff007e24 */ /* 0x000fe4000f8e00ff */
[----:B------:R-:W-:Y:S03]  /*5d70*/  VIADD R105, R105, 0x1 ;  /* 0x0000000169697836 */ /* 0x000fe60000000000 */
[----:B------:R-:W-:Y:S05]  /*5d80*/  PRMT R0, R0, 0x654, R2 ;  /* 0x0000065400007816 */ /* 0x000fea0000000002 */
[----:B------:R1:W3:Y:S04]  /*5d90*/  @P1 LDS.128 R80, [R5+UR49+0x200] ;  /* 0x0002003105501984 */ /* 0x0002e80008000c00 */
[----:B------:R1:W4:Y:S01]  /*5da0*/  @P1 LDS.128 R84, [R4+0x210] ;  /* 0x0002100004541984 */ /* 0x0003220000000c00 */
[C---:B------:R-:W-:Y:S01]  /*5db0*/  ISETP.NE.AND P1, PT, R105.reuse, 0x4, PT ;  /* 0x000000046900780c */ /* 0x040fe20003f25270 */
[----:B------:R-:W-:Y:S01]  /*5dc0*/  @!PT LDS RZ, [RZ] ;  /* 0x00000000fffff984 */ /* 0x000fe20000000800 */
[----:B------:R-:W-:Y:S01]  /*5dd0*/  @!PT LDS RZ, [RZ] ;  /* 0x00000000fffff984 */ /* 0x000fe20000000800 */
[----:B------:R-:W-:Y:S01]  /*5de0*/  @!PT LDS RZ, [RZ] ;  /* 0x00000000fffff984 */ /* 0x000fe20000000800 */
[----:B------:R-:W-:Y:S01]  /*5df0*/  @!PT LDS RZ, [RZ] ;  /* 0x00000000fffff984 */ /* 0x000fe20000000800 */
[----:B------:R5:W-:Y:S06]  /*5e00*/  MEMBAR.ALL.CTA ;  /* 0x0000000000007992 */ /* 0x000bec0000008000 */
[----:B-----5:R-:W5:Y:S01]  /*5e10*/  FENCE.VIEW.ASYNC.S ;  /* 0x00000000000073c6 */ /* 0x020f620000000000 */
[----:B------:R-:W-:Y:S01]  /*5e20*/  SEL R105, R105, RZ, P1 ;  /* 0x000000ff69697207 */ /* 0x000fe20000800000 */
[----:B-----5:R5:W-:Y:S02]  /*5e30*/  SYNCS.ARRIVE.TRANS64.RED.A1T0 RZ, [R0+URZ], RZ ;  /* 0x000000ff00ff79a7 */ /* 0x020be400081004ff */
[----:B-----5:R-:W-:Y:S04]  /*5e40*/  SEL R0, RZ, 0x1, P1 ;  /* 0x00000001ff007807 */ /* 0x020fe80000800000 */
[----:B-1-3--:R-:W-:Y:S02]  /*5e50*/  LOP3.LUT R104, R104, R0, RZ, 0x3c, !PT ;  /* 0x0000000068687212 */ /* 0x00afe400078e3cff */
.L_x_98:
[----:B------:R-:W-:Y:S05]  /*5e60*/  BSYNC B1 ;  /* 0x0000000000017941 */ /* 0x000fea0003800000 */
.L_x_97:
[----:B------:R-:W-:Y:S04]  /*5e70*/  SHF.R.U32.HI R0, RZ, 0x15, R48 ;  /* 0x00000015ff007819 */ /* 0x000fe80000011630 */
[----:B------:R-:W-:Y:S01]  /*5e80*/  LOP3.LUT P1, RZ, R0, 0x3, R101, 0x48, !PT ;  /* 0x0000000300ff7812 */ /* 0x000fe20007824865 */
[----:B------:R-:W-:Y:S01]  /*5e90*/  @!UPT UIADD3 URZ, UPT, UPT, URZ, URZ, URZ ;  /* 0x000000fffffff290 */ /* 0x000fe2000fffe0ff */
[----:B--2---:R-:W-:Y:S11]  /*5ea0*/  @P0 BRA `(.L_x_102) ;  /* 0x0000000000080947 */ /* 0x004ff60003800000 */
[----:B------:R-:W1:Y:S02]  /*5eb0*/  SYNCS.PHASECHK.TRANS64.TRYWAIT P0, [R113+URZ+0x110], R3 ;  /* 0x00011003710075a7 */ /* 0x000e6400080011ff */
[----:B-1----:R-:W-:Y:S05]  /*5ec0*/  @!P0 BRA `(.L_x_103) ;  /* 0x00000040004c8947 */ /* 0x002fea0003800000 */
.L_x_102:
[----:B------:R-:W-:Y:S05]  /*5ed0*/  @!P1 BRA `(.L_x_104) ;  /* 0x0000000000409947 */ /* 0x000fea0003800000 */
[----:B------:R-:W2:Y:S01]  /*5ee0*/  LDCU.64 UR8, c[0x4][0x78] ;  /* 0x01000f00ff0877ac */ /* 0x000ea20008000a00 */
[----:B-1----:R-:W-:Y:S01]  /*5ef0*/  MOV R3, 0x0 ;  /* 0x0000000000037802 */ /* 0x002fe20000000f00 */
[----:B------:R-:W-:Y:S02]  /*5f00*/  HFMA2 R12, -RZ, RZ, 0, 5.9604644775390625e-08 ;  /* 0x00000001ff0c7431 */ /* 0x000fe400000001ff */
[----:B------:R-:W-:Y:S02]  /*5f10*/  IMAD.MOV.U32 R8, RZ, RZ, 0x192 ;  /* 0x00000192ff087424 */ /* 0x000fe400078e00ff */
[----:B------:R-:W-:Y:S01]  /*5f20*/  IMAD.MOV.U32 R13, RZ, RZ, RZ ;  /* 0x000000ffff0d7224 */ /* 0x000fe200078e00ff */
[----:B------:R-:W1:Y:S01]  /*5f30*/  LDCU.64 UR6, c[0x4][0x80] ;  /* 0x01001000ff0677ac */ /* 0x000e620008000a00 */
[----:B------:R-:W3:Y:S01]  /*5f40*/  LDC.64 R2, c[0x4][R3] ;  /* 0x0100000003027b82 */ /* 0x000ee20000000a00 */
[----:B------:R-:W5:Y:S01]  /*5f50*/  LDCU.64 UR4, c[0x4][0x18] ;  /* 0x01000300ff0477ac */ /* 0x000f620008000a00 */
[----:B--2---:R-:W-:Y:S01]  /*5f60*/  MOV R5, UR9 ;  /* 0x0000000900057c02 */ /* 0x004fe20008000f00 */
[----:B------:R-:W-:Y:S01]  /*5f70*/  IMAD.U32 R4, RZ, RZ, UR8 ;  /* 0x00000008ff047e24 */ /* 0x000fe2000f8e00ff */
[----:B-1----:R-:W-:Y:S01]  /*5f80*/  MOV R7, UR7 ;  /* 0x0000000700077c02 */ /* 0x002fe20008000f00 */
[----:B------:R-:W-:Y:S01]  /*5f90*/  IMAD.U32 R6, RZ, RZ, UR6 ;  /* 0x00000006ff067e24 */ /* 0x000fe2000f8e00ff */
[----:B-----5:R-:W-:Y:S01]  /*5fa0*/  MOV R11, UR5 ;  /* 0x00000005000b7c02 */ /* 0x020fe20008000f00 */
[----:B------:R-:W-:Y:S02]  /*5fb0*/  IMAD.U32 R10, RZ, RZ, UR4 ;  /* 0x00000004ff0a7e24 */ /* 0x000fe4000f8e00ff */
[----:B------:R-:W-:Y:S07]  /*5fc0*/  LEPC R20, `(.L_x_104) ;  /* 0x000000001014794e */ /* 0x000fee0000000000 */
[----:B---34-:R-:W-:Y:S05]  /*5fd0*/  CALL.ABS.NOINC R2 ;  /* 0x0000000002007343 */ /* 0x018fea0003c00000 */
.L_x_104:
[----:B------:R-:W-:Y:S01]  /*5fe0*/  F2FP.F16.E5M2.UNPACK_B R4, R81 ;  /* 0x00000051ff04723e */ /* 0x000fe200020004ff */
[----:B------:R-:W-:Y:S05]  /*5ff0*/  WARPSYNC.ALL ;  /* 0x0000000000007948 */ /* 0x000fea0003800000 */
[----:B------:R-:W-:Y:S01]  /*6000*/  R2UR UR4, R48 ;  /* 0x00000000300472ca */ /* 0x000fe200000e0000 */
[--C-:B------:R-:W-:Y:S01]  /*6010*/  HADD2.F32 R53, -RZ, R4.reuse.H0_H0 ;  /* 0x20000004ff357230 */ /* 0x100fe20000004100 */
[-C--:B-1----:R-:W-:Y:S01]  /*6020*/  F2FP.F16.E5M2.UNPACK_B R3, R80.reuse ;  /* 0x00000050ff03723e */ /* 0x082fe200020004ff */
[----:B------:R-:W-:Y:S01]  /*6030*/  HADD2.F32 R54, -RZ, R4.H1_H1 ;  /* 0x30000004ff367230 */ /* 0x000fe20000004100 */
[----:B------:R-:W-:Y:S01]  /*6040*/  F2FP.F16.E5M2.UNPACK_B R0, R80.H1 ;  /* 0x00000050ff00723e */ /* 0x000fe200030004ff */
[----:B------:R-:W-:Y:S01]  /*6050*/  BSSY.RECONVERGENT B0, `(.L_x_105) ;  /* 0x0000099000007945 */ /* 0x000fe20003800200 */
[----:B------:R-:W-:Y:S01]  /*6060*/  F2FP.F16.E5M2.UNPACK_B R64, R83.H1 ;  /* 0x00000053ff40723e */ /* 0x000fe200030004ff */
[--C-:B------:R-:W-:Y:S01]  /*6070*/  HADD2.F32 R2, -RZ, R3.reuse.H0_H0 ;  /* 0x20000003ff027230 */ /* 0x100fe20000004100 */
[----:B----4-:R-:W-:Y:S01]  /*6080*/  F2FP.F16.E5M2.UNPACK_B R74, R86 ;  /* 0x00000056ff4a723e */ /* 0x010fe200020004ff */
[----:B------:R-:W-:Y:S01]  /*6090*/  HADD2.F32 R50, -RZ, R3.H1_H1 ;  /* 0x30000003ff327230 */ /* 0x000fe20000004100 */
[----:B------:R-:W-:Y:S01]  /*60a0*/  F2FP.F16.E5M2.UNPACK_B R3, R81.H1 ;  /* 0x00000051ff03723e */ /* 0x000fe200030004ff */
[--C-:B------:R-:W-:Y:S01]  /*60b0*/  HADD2.F32 R51, -RZ, R0.reuse.H0_H0 ;  /* 0x20000000ff337230 */ /* 0x100fe20000004100 */
[----:B------:R-:W-:Y:S01]  /*60c0*/  IADD3 R114, PT, PT, R100, UR49, RZ ;  /* 0x0000003164727c10 */ /* 0x000fe2000fffe0ff */
[----:B------:R-:W-:Y:S01]  /*60d0*/  HADD2.F32 R52, -RZ, R0.H1_H1 ;  /* 0x30000000ff347230 */ /* 0x000fe20000004100 */
[----:B------:R-:W-:Y:S01]  /*60e0*/  LDTM.16dp32bit_t0_t15.x32 R4, tmem[UR4] ;  /* 0x00000004000479ee */ /* 0x000fe20008a80000 */
[----:B------:R-:W1:Y:S01]  /*60f0*/  LDTM.16dp32bit_t16_t31.x32 R4, tmem[UR4+0x20] ;  /* 0x00002004000479ee */ /* 0x000e620008aa0000 */
[-C--:B------:R-:W-:Y:S01]  /*6100*/  F2FP.F16.E5M2.UNPACK_B R0, R82.reuse ;  /* 0x00000052ff00723e */ /* 0x080fe200020004ff */
[--C-:B------:R-:W-:Y:S01]  /*6110*/  HADD2.F32 R55, -RZ, R3.reuse.H0_H0 ;  /* 0x20000003ff377230 */ /* 0x100fe20000004100 */
[----:B------:R-:W-:Y:S01]  /*6120*/  SHF.L.U32 R117, R102, 0x4, RZ ;  /* 0x0000000466757819 */ /* 0x000fe200000006ff */
[----:B------:R-:W-:Y:S01]  /*6130*/  HADD2.F32 R56, -RZ, R3.H1_H1 ;  /* 0x30000003ff387230 */ /* 0x000fe20000004100 */
[----:B------:R-:W-:Y:S01]  /*6140*/  F2FP.F16.E5M2.UNPACK_B R3, R82.H1 ;  /* 0x00000052ff03723e */ /* 0x000fe200030004ff */
[--C-:B------:R-:W-:Y:S01]  /*6150*/  HADD2.F32 R57, -RZ, R0.reuse.H0_H0 ;  /* 0x20000000ff397230 */ /* 0x100fe20000004100 */
[----:B------:R-:W-:Y:S01]  /*6160*/  IADD3 R114, PT, PT, R114, R117, RZ ;  /* 0x0000007572727210 */ /* 0x000fe20007ffe0ff */
[----:B------:R-:W-:Y:S01]  /*6170*/  HADD2.F32 R58, -RZ, R0.H1_H1 ;  /* 0x30000000ff3a7230 */ /* 0x000fe20000004100 */
[----:B------:R-:W-:Y:S01]  /*6180*/  F2FP.F16.E5M2.UNPACK_B R0, R83 ;  /* 0x00000053ff00723e */ /* 0x000fe200020004ff */
[--C-:B------:R-:W-:Y:S01]  /*6190*/  HADD2.F32 R59, -RZ, R3.reuse.H0_H0 ;  /* 0x20000003ff3b7230 */ /* 0x100fe20000004100 */
[----:B------:R-:W-:Y:S01]  /*61a0*/  ISETP.NE.AND P0, PT, R110, RZ, PT ;  /* 0x000000ff6e00720c */ /* 0x000fe20003f05270 */
[----:B------:R-:W-:Y:S01]  /*61b0*/  HADD2.F32 R60, -RZ, R3.H1_H1 ;  /* 0x30000003ff3c7230 */ /* 0x000fe20000004100 */
[-C--:B------:R-:W-:Y:S01]  /*61c0*/  F2FP.F16.E5M2.UNPACK_B R3, R84.reuse ;  /* 0x00000054ff03723e */ /* 0x080fe200020004ff */
[--C-:B------:R-:W-:Y:S01]  /*61d0*/  HADD2.F32 R61, -RZ, R0.reuse.H0_H0 ;  /* 0x20000000ff3d7230 */ /* 0x100fe20000004100 */
[----:B------:R-:W-:Y:S01]  /*61e0*/  ISETP.NE.AND P6, PT, R118, RZ, PT ;  /* 0x000000ff7600720c */ /* 0x000fe20003fc5270 */
[----:B------:R-:W-:Y:S01]  /*61f0*/  HADD2.F32 R62, -RZ, R0.H1_H1 ;  /* 0x30000000ff3e7230 */ /* 0x000fe20000004100 */
[----:B------:R-:W-:Y:S01]  /*6200*/  F2FP.F16.E5M2.UNPACK_B R0, R84.H1 ;  /* 0x00000054ff00723e */ /* 0x000fe200030004ff */
[--C-:B------:R-:W-:Y:S02]  /*6210*/  HADD2.F32 R65, -RZ, R3.reuse.H0_H0 ;  /* 0x20000003ff417230 */ /* 0x100fe40000004100 */
[----:B------:R-:W-:Y:S01]  /*6220*/  HADD2.F32 R66, -RZ, R3.H1_H1 ;  /* 0x30000003ff427230 */ /* 0x000fe20000004100 */
[-C--:B------:R-:W-:Y:S01]  /*6230*/  F2FP.F16.E5M2.UNPACK_B R3, R85.reuse ;  /* 0x00000055ff03723e */ /* 0x080fe200020004ff */
[--C-:B------:R-:W-:Y:S02]  /*6240*/  HADD2.F32 R67, -RZ, R0.reuse.H0_H0 ;  /* 0x20000000ff437230 */ /* 0x100fe40000004100 */
[----:B------:R-:W-:Y:S01]  /*6250*/  HADD2.F32 R68, -RZ, R0.H1_H1 ;  /* 0x30000000ff447230 */ /* 0x000fe20000004100 */
[----:B------:R-:W-:Y:S01]  /*6260*/  F2FP.F16.E5M2.UNPACK_B R0, R85.H1 ;  /* 0x00000055ff00723e */ /* 0x000fe200030004ff */
[--C-:B------:R-:W-:Y:S02]  /*6270*/  HADD2.F32 R69, -RZ, R3.reuse.H0_H0 ;  /* 0x20000003ff457230 */ /* 0x100fe40000004100 */
[C---:B-1----:R-:W-:Y:S01]  /*6280*/  FMUL R7, R47.reuse, R7 ;  /* 0x000000072f077220 */ /* 0x042fe20000400000 */
[----:B------:R-:W-:Y:S01]  /*6290*/  HADD2.F32 R70, -RZ, R3.H1_H1 ;  /* 0x30000003ff467230 */ /* 0x000fe20000004100 */
[----:B------:R-:W-:Y:S01]  /*62a0*/  F2FP.F16.E5M2.UNPACK_B R3, R86.H1 ;  /* 0x00000056ff03723e */ /* 0x000fe200030004ff */
[--C-:B------:R-:W-:Y:S02]  /*62b0*/  HADD2.F32 R71, -RZ, R0.reuse.H0_H0 ;  /* 0x20000000ff477230 */ /* 0x100fe40000004100 */
[----:B------:R-:W-:Y:S02]  /*62c0*/  HADD2.F32 R72, -RZ, R0.H1_H1 ;  /* 0x30000000ff487230 */ /* 0x000fe40000004100 */
[----:B------:R-:W-:Y:S01]  /*62d0*/  FMUL R0, R47, R4 ;  /* 0x000000042f007220 */ /* 0x000fe20000400000 */
[--C-:B------:R-:W-:Y:S01]  /*62e0*/  HADD2.F32 R73, -RZ, R74.reuse.H0_H0 ;  /* 0x2000004aff497230 */ /* 0x100fe20000004100 */
[----:B------:R-:W-:Y:S01]  /*62f0*/  F2FP.F16.E5M2.UNPACK_B R4, R87 ;  /* 0x00000057ff04723e */ /* 0x000fe200020004ff */
[----:B------:R-:W-:Y:S02]  /*6300*/  HADD2.F32 R74, -RZ, R74.H1_H1 ;  /* 0x3000004aff4a7230 */ /* 0x000fe40000004100 */
[----:B------:R-:W-:Y:S01]  /*6310*/  FFMA R0, R49, R2, R0 ;  /* 0x0000000231007223 */ /* 0x000fe20000000000 */
[----:B------:R-:W-:Y:S01]  /*6320*/  FMUL R2, R47, R5 ;  /* 0x000000052f027220 */ /* 0x000fe20000400000 */
[--C-:B------:R-:W-:Y:S01]  /*6330*/  HADD2.F32 R75, -RZ, R3.reuse.H0_H0 ;  /* 0x20000003ff4b7230 */ /* 0x100fe20000004100 */
[----:B------:R-:W-:Y:S01]  /*6340*/  F2FP.F16.E5M2.UNPACK_B R5, R87.H1 ;  /* 0x00000057ff05723e */ /* 0x000fe200030004ff */
[----:B------:R-:W-:Y:S02]  /*6350*/  HADD2.F32 R76, -RZ, R3.H1_H1 ;  /* 0x30000003ff4c7230 */ /* 0x000fe40000004100 */
[----:B------:R-:W-:Y:S01]  /*6360*/  FFMA R2, R49, R50, R2 ;  /* 0x0000003231027223 */ /* 0x000fe20000000002 */
[--C-:B------:R-:W-:Y:S02]  /*6370*/  HADD2.F32 R50, -RZ, R4.reuse.H0_H0 ;  /* 0x20000004ff327230 */ /* 0x100fe40000004100 */
[C---:B------:R-:W-:Y:S01]  /*6380*/  FMUL R3, R47.reuse, R6 ;  /* 0x000000062f037220 */ /* 0x040fe20000400000 */
[--C-:B------:R-:W-:Y:S02]  /*6390*/  HADD2.F32 R77, -RZ, R5.reuse.H1_H1 ;  /* 0x30000005ff4d7230 */ /* 0x100fe40000004100 */
[C---:B------:R-:W-:Y:S01]  /*63a0*/  FMUL R6, R47.reuse, R11 ;  /* 0x0000000b2f067220 */ /* 0x040fe20000400000 */
[----:B------:R-:W-:Y:S01]  /*63b0*/  FMUL R11, R47, R16 ;  /* 0x000000102f0b7220 */ /* 0x000fe20000400000 */
[C---:B------:R-:W-:Y:S01]  /*63c0*/  FFMA R3, R49.reuse, R51, R3 ;  /* 0x0000003331037223 */ /* 0x040fe20000000003 */
[----:B------:R-:W-:Y:S01]  /*63d0*/  FFMA R7, R49, R52, R7 ;  /* 0x0000003431077223 */ /* 0x000fe20000000007 */
[----:B------:R-:W-:Y:S02]  /*63e0*/  HADD2.F32 R51, -RZ, R4.H1_H1 ;  /* 0x30000004ff337230 */ /* 0x000fe40000004100 */
[C---:B------:R-:W-:Y:S01]  /*63f0*/  FMUL R4, R47.reuse, R9 ;  /* 0x000000092f047220 */ /* 0x040fe20000400000 */
[----:B------:R-:W-:Y:S02]  /*6400*/  HADD2.F32 R52, -RZ, R5.H0_H0 ;  /* 0x20000005ff347230 */ /* 0x000fe40000004100 */
[----:B------:R-:W-:Y:S01]  /*6410*/  FMUL R16, R47, R21 ;  /* 0x000000152f107220 */ /* 0x000fe20000400000 */
[----:B------:R-:W-:Y:S01]  /*6420*/  F2FP.SATFINITE.E5M2.F32.PACK_AB_MERGE_C R78, R7, R3, RZ ;  /* 0x00000003074e723e */ /* 0x000fe200048060ff */
[C---:B------:R-:W-:Y:S01]  /*6430*/  FMUL R3, R47.reuse, R8 ;  /* 0x000000082f037220 */ /* 0x040fe20000400000 */
[C---:B------:R-:W-:Y:S01]  /*6440*/  FMUL R7, R47.reuse, R12 ;  /* 0x0000000c2f077220 */ /* 0x040fe20000400000 */
[C---:B------:R-:W-:Y:S01]  /*6450*/  FMUL R8, R47.reuse, R13 ;  /* 0x0000000d2f087220 */ /* 0x040fe20000400000 */
[----:B------:R-:W-:Y:S01]  /*6460*/  FMUL R12, R47, R17 ;  /* 0x000000112f0c7220 */ /* 0x000fe20000400000 */
[C---:B------:R-:W-:Y:S01]  /*6470*/  FFMA R3, R49.reuse, R53, R3 ;  /* 0x0000003531037223 */ /* 0x040fe20000000003 */
[----:B------:R-:W-:Y:S01]  /*6480*/  FFMA R4, R49, R54, R4 ;  /* 0x0000003631047223 */ /* 0x000fe20000000004 */
[C---:B------:R-:W-:Y:S01]  /*6490*/  FMUL R5, R47.reuse, R10 ;  /* 0x0000000a2f057220 */ /* 0x040fe20000400000 */
[C---:B------:R-:W-:Y:S01]  /*64a0*/  FMUL R9, R47.reuse, R14 ;  /* 0x0000000e2f097220 */ /* 0x040fe20000400000 */
[C---:B------:R-:W-:Y:S01]  /*64b0*/  FMUL R10, R47.reuse, R15 ;  /* 0x0000000f2f0a7220 */ /* 0x040fe20000400000 */
[----:B------:R-:W-:Y:S01]  /*64c0*/  FMUL R15, R47, R20 ;  /* 0x000000142f0f7220 */ /* 0x000fe20000400000 */
[C---:B------:R-:W-:Y:S01]  /*64d0*/  FFMA R5, R49.reuse, R55, R5 ;  /* 0x0000003731057223 */ /* 0x040fe20000000005 */
[C---:B------:R-:W-:Y:S01]  /*64e0*/  FFMA R6, R49.reuse, R56, R6 ;  /* 0x0000003831067223 */ /* 0x040fe20000000006 */
[C---:B------:R-:W-:Y:S01]  /*64f0*/  FFMA R7, R49.reuse, R57, R7 ;  /* 0x0000003931077223 */ /* 0x040fe20000000007 */
[C---:B------:R-:W-:Y:S01]  /*6500*/  FFMA R8, R49.reuse, R58, R8 ;  /* 0x0000003a31087223 */ /* 0x040fe20000000008 */
[--C-:B------:R-:W-:Y:S02]  /*6510*/  HADD2.F32 R63, -RZ, R64.reuse.H0_H0 ;  /* 0x20000040ff3f7230 */ /* 0x100fe40000004100 */
[C---:B------:R-:W-:Y:S01]  /*6520*/  FFMA R9, R49.reuse, R59, R9 ;  /* 0x0000003b31097223 */ /* 0x040fe20000000009 */
[----:B------:R-:W-:Y:S01]  /*6530*/  F2FP.SATFINITE.E5M2.F32.PACK_AB_MERGE_C R5, R6, R5, RZ ;  /* 0x000000050605723e */ /* 0x000fe200048060ff */
[C---:B------:R-:W-:Y:S01]  /*6540*/  FFMA R10, R49.reuse, R60, R10 ;  /* 0x0000003c310a7223 */ /* 0x040fe2000000000a */
[C---:B------:R-:W-:Y:S01]  /*6550*/  FFMA R11, R49.reuse, R61, R11 ;  /* 0x0000003d310b7223 */ /* 0x040fe2000000000b */
[----:B------:R-:W-:Y:S01]  /*6560*/  FFMA R12, R49, R62, R12 ;  /* 0x0000003e310c7223 */ /* 0x000fe2000000000c */
[C---:B------:R-:W-:Y:S01]  /*6570*/  FMUL R20, R47.reuse, R25 ;  /* 0x000000192f147220 */ /* 0x040fe20000400000 */
[C---:B------:R-:W-:Y:S01]  /*6580*/  FMUL R25, R47.reuse, R30 ;  /* 0x0000001e2f197220 */ /* 0x040fe20000400000 */
[C---:B------:R-:W-:Y:S01]  /*6590*/  FMUL R30, R47.reuse, R35 ;  /* 0x000000232f1e7220 */ /* 0x040fe20000400000 */
[----:B------:R-:W-:Y:S01]  /*65a0*/  F2FP.SATFINITE.E5M2.F32.PACK_AB_MERGE_C R9, R10, R9, RZ ;  /* 0x000000090a09723e */ /* 0x000fe200048060ff */
[----:B------:R-:W-:Y:S02]  /*65b0*/  HADD2.F32 R64, -RZ, R64.H1_H1 ;  /* 0x30000040ff407230 */ /* 0x000fe40000004100 */
[C---:B------:R-:W-:Y:S01]  /*65c0*/  FMUL R13, R47.reuse, R18 ;  /* 0x000000122f0d7220 */ /* 0x040fe20000400000 */
[C---:B------:R-:W-:Y:S01]  /*65d0*/  FMUL R14, R47.reuse, R19 ;  /* 0x000000132f0e7220 */ /* 0x040fe20000400000 */
[C---:B------:R-:W-:Y:S01]  /*65e0*/  FMUL R17, R47.reuse, R22 ;  /* 0x000000162f117220 */ /* 0x040fe20000400000 */
[----:B------:R-:W-:Y:S01]  /*65f0*/  FMUL R18, R47, R23 ;  /* 0x000000172f127220 */ /* 0x000fe20000400000 */
[C---:B------:R-:W-:Y:S01]  /*6600*/  FFMA R13, R49.reuse, R63, R13 ;  /* 0x0000003f310d7223 */ /* 0x040fe2000000000d */
[C---:B------:R-:W-:Y:S01]  /*6610*/  FFMA R14, R49.reuse, R64, R14 ;  /* 0x00000040310e7223 */ /* 0x040fe2000000000e */
[----:B------:R-:W-:Y:S01]  /*6620*/  FFMA R15, R49, R65, R15 ;  /* 0x00000041310f7223 */ /* 0x000fe2000000000f */
[----:B------:R-:W-:Y:S01]  /*6630*/  FMUL R19, R47, R24 ;  /* 0x000000182f137220 */ /* 0x000fe20000400000 */
[C---:B------:R-:W-:Y:S01]  /*6640*/  FFMA R16, R49.reuse, R66, R16 ;  /* 0x0000004231107223 */ /* 0x040fe20000000010 */
[----:B------:R-:W-:Y:S01]  /*6650*/  FFMA R17, R49, R67, R17 ;  /* 0x0000004331117223 */ /* 0x000fe20000000011 */
[----:B------:R-:W-:Y:S01]  /*6660*/  F2FP.SATFINITE.E5M2.F32.PACK_AB_MERGE_C R13, R14, R13, RZ ;  /* 0x0000000d0e0d723e */ /* 0x000fe200048060ff */
[C---:B------:R-:W-:Y:S01]  /*6670*/  FMUL R21, R47.reuse, R26 ;  /* 0x0000001a2f157220 */ /* 0x040fe20000400000 */
[----:B------:R-:W-:Y:S01]  /*6680*/  FMUL R22, R47, R27 ;  /* 0x0000001b2f167220 */ /* 0x000fe20000400000 */
[C---:B------:R-:W-:Y:S01]  /*6690*/  FFMA R18, R49.reuse, R68, R18 ;  /* 0x0000004431127223 */ /* 0x040fe20000000012 */
[----:B------:R-:W-:Y:S01]  /*66a0*/  FFMA R19, R49, R69, R19 ;  /* 0x0000004531137223 */ /* 0x000fe20000000013 */
[----:B------:R-:W-:Y:S01]  /*66b0*/  FMUL R23, R47, R28 ;  /* 0x0000001c2f177220 */ /* 0x000fe20000400000 */
[----:B------:R-:W-:Y:S01]  /*66c0*/  FFMA R20, R49, R70, R20 ;  /* 0x0000004631147223 */ /* 0x000fe20000000014 */
[----:B------:R-:W-:Y:S01]  /*66d0*/  FMUL R24, R47, R29 ;  /* 0x0000001d2f187220 */ /* 0x000fe20000400000 */
[C---:B------:R-:W-:Y:S01]  /*66e0*/  FFMA R21, R49.reuse, R71, R21 ;  /* 0x0000004731157223 */ /* 0x040fe20000000015 */
[----:B------:R-:W-:Y:S01]  /*66f0*/  FFMA R22, R49, R72, R22 ;  /* 0x0000004831167223 */ /* 0x000fe20000000016 */
[C---:B------:R-:W-:Y:S01]  /*6700*/  FMUL R26, R47.reuse, R31 ;  /* 0x0000001f2f1a7220 */ /* 0x040fe20000400000 */
[----:B------:R-:W-:Y:S01]  /*6710*/  FMUL R27, R47, R32 ;  /* 0x000000202f1b7220 */ /* 0x000fe20000400000 */
[----:B------:R-:W-:Y:S01]  /*6720*/  FFMA R23, R49, R73, R23 ;  /* 0x0000004931177223 */ /* 0x000fe20000000017 */
[----:B------:R-:W-:Y:S01]  /*6730*/  FMUL R28, R47, R33 ;  /* 0x000000212f1c7220 */ /* 0x000fe20000400000 */
[----:B------:R-:W-:Y:S01]  /*6740*/  FFMA R24, R49, R74, R24 ;  /* 0x0000004a31187223 */ /* 0x000fe20000000018 */
[----:B------:R-:W-:Y:S01]  /*6750*/  FMUL R29, R47, R34 ;  /* 0x000000222f1d7220 */ /* 0x000fe20000400000 */
[C---:B------:R-:W-:Y:S01]  /*6760*/  FFMA R25, R49.reuse, R75, R25 ;  /* 0x0000004b31197223 */ /* 0x040fe20000000019 */
[C---:B------:R-:W-:Y:S01]  /*6770*/  FFMA R26, R49.reuse, R76, R26 ;  /* 0x0000004c311a7223 */ /* 0x040fe2000000001a */
[C---:B------:R-:W-:Y:S01]  /*6780*/  FFMA R27, R49.reuse, R50, R27 ;  /* 0x00000032311b7223 */ /* 0x040fe2000000001b */
[C---:B------:R-:W-:Y:S01]  /*6790*/  FFMA R28, R49.reuse, R51, R28 ;  /* 0x00000033311c7223 */ /* 0x040fe2000000001c */
[----:B------:R-:W-:Y:S01]  /*67a0*/  F2FP.SATFINITE.E5M2.F32.PACK_AB_MERGE_C R17, R18, R17, RZ ;  /* 0x000000111211723e */ /* 0x000fe200048060ff */
[C---:B------:R-:W-:Y:S01]  /*67b0*/  FFMA R29, R49.reuse, R52, R29 ;  /* 0x00000034311d7223 */ /* 0x040fe2000000001d */
[----:B------:R-:W-:Y:S01]  /*67c0*/  F2FP.SATFINITE.E5M2.F32.PACK_AB_MERGE_C R21, R22, R21, RZ ;  /* 0x000000151615723e */ /* 0x000fe200048060ff */
[----:B------:R-:W-:Y:S01]  /*67d0*/  FFMA R30, R49, R77, R30 ;  /* 0x0000004d311e7223 */ /* 0x000fe2000000001e */
[----:B------:R-:W-:Y:S02]  /*67e0*/  F2FP.SATFINITE.E5M2.F32.PACK_AB_MERGE_C R32, R2, R0, R78 ;  /* 0x000000000220723e */ /* 0x000fe4000480604e */
[----:B------:R-:W-:Y:S02]  /*67f0*/  F2FP.SATFINITE.E5M2.F32.PACK_AB_MERGE_C R33, R4, R3, R5 ;  /* 0x000000030421723e */ /* 0x000fe40004806005 */
[----:B------:R-:W-:Y:S02]  /*6800*/  F2FP.SATFINITE.E5M2.F32.PACK_AB_MERGE_C R34, R8, R7, R9 ;  /* 0x000000070822723e */ /* 0x000fe40004806009 */
[----:B------:R-:W-:Y:S02]  /*6810*/  F2FP.SATFINITE.E5M2.F32.PACK_AB_MERGE_C R35, R12, R11, R13 ;  /* 0x0000000b0c23723e */ /* 0x000fe4000480600d */
[----:B------:R-:W-:Y:S02]  /*6820*/  F2FP.SATFINITE.E5M2.F32.PACK_AB_MERGE_C R16, R16, R15, R17 ;  /* 0x0000000f1010723e */ /* 0x000fe40004806011 */
[----:B------:R-:W-:Y:S01]  /*6830*/  F2FP.SATFINITE.E5M2.F32.PACK_AB_MERGE_C R17, R20, R19, R21 ;  /* 0x000000131411723e */ /* 0x000fe20004806015 */
[----:B------:R1:W-:Y:S01]  /*6840*/  STS.128 [R100+UR49+0x4200], R32 ;  /* 0x0042002064007988 */ /* 0x0003e20008000c31 */
[----:B------:R-:W-:Y:S02]  /*6850*/  F2FP.SATFINITE.E5M2.F32.PACK_AB_MERGE_C R18, R26, R25, RZ ;  /* 0x000000191a12723e */ /* 0x000fe400048060ff */
[----:B------:R-:W-:Y:S02]  /*6860*/  F2FP.SATFINITE.E5M2.F32.PACK_AB_MERGE_C R19, R30, R29, RZ ;  /* 0x0000001d1e13723e */ /* 0x000fe400048060ff */
[----:B------:R-:W-:Y:S02]  /*6870*/  F2FP.SATFINITE.E5M2.F32.PACK_AB_MERGE_C R18, R24, R23, R18 ;  /* 0x000000171812723e */ /* 0x000fe40004806012 */
[----:B------:R-:W-:Y:S02]  /*6880*/  F2FP.SATFINITE.E5M2.F32.PACK_AB_MERGE_C R19, R28, R27, R19 ;  /* 0x0000001b1c13723e */ /* 0x000fe40004806013 */
[----:B------:R-:W-:Y:S02]  /*6890*/  LEA R0, R105, UR49, 0x3 ;  /* 0x0000003169007c11 */ /* 0x000fe4000f8e18ff */
[----:B------:R-:W-:Y:S01]  /*68a0*/  @P6 SHF.L.U32 R2, R104, 0x1f, RZ ;  /* 0x0000001f68026819 */ /* 0x000fe200000006ff */
[----:B------:R1:W-:Y:S01]  /*68b0*/  STS.128 [R114+0x4210], R16 ;  /* 0x0042101072007388 */ /* 0x0003e20000000c00 */
[----:B------:R-:W-:Y:S01]  /*68c0*/  @!PT LDS RZ, [RZ] ;  /* 0x00000000fffff984 */ /* 0x000fe20000000800 */
[----:B------:R-:W-:Y:S01]  /*68d0*/  @!PT LDS RZ, [RZ] ;  /* 0x00000000fffff984 */ /* 0x000fe20000000800 */
[----:B------:R-:W-:Y:S01]  /*68e0*/  @!PT LDS RZ, [RZ] ;  /* 0x00000000fffff984 */ /* 0x000fe20000000800 */
[----:B------:R-:W-:Y:S01]  /*68f0*/  @!PT LDS RZ, [RZ] ;  /* 0x00000000fffff984 */ /* 0x000fe20000000800 */
[----:B------:R2:W-:Y:S07]  /*6900*/  MEMBAR.ALL.CTA ;  /* 0x0000000000007992 */ /* 0x0005ee0000008000 */
[----:B--2---:R-:W2:Y:S02]  /*6910*/  FENCE.VIEW.ASYNC.S ;  /* 0x00000000000073c6 */ /* 0x004ea40000000000 */
[----:B--2---:R-:W-:Y:S06]  /*6920*/  BAR.SYNC.DEFER_BLOCKING 0x1, 0x80 ;  /* 0x0042000000007b1d */ /* 0x004fec0000010000 */
[----:B------:R-:W-:Y:S05]  /*6930*/  @P0 BRA `(.L_x_106) ;  /* 0x0000000000280947 */ /* 0x000fea0003800000 */
[----:B------:R-:W-:Y:S02]  /*6940*/  UIADD3 UR4, UPT, UPT, UR49, 0x4200, URZ ;  /* 0x0000420031047890 */ /* 0x000fe4000fffe0ff */
[----:B------:R-:W-:Y:S01]  /*6950*/  UIADD3 UR6, UP0, UPT, UR52, 0x680, URZ ;  /* 0x0000068034067890 */ /* 0x000fe2000ff1e0ff */
[----:B------:R-:W-:Y:S03]  /*6960*/  UMOV UR43, UR36 ;  /* 0x00000024002b7c82 */ /* 0x000fe60008000000 */
[----:B------:R-:W-:Y:S01]  /*6970*/  MOV R109, UR4 ;  /* 0x00000004006d7c02 */ /* 0x000fe20008000f00 */
[----:B------:R-:W-:Y:S03]  /*6980*/  UIADD3.X UR7, UPT, UPT, URZ, UR53, URZ, UP0, !UPT ;  /* 0x00000035ff077290 */ /* 0x000fe600087fe4ff */
[----:B------:R-:W-:Y:S11]  /*6990*/  R2UR UR40, R109 ;  /* 0x000000006d2872ca */ /* 0x000ff600000e0000 */
[----:B------:R-:W-:Y:S02]  /*69a0*/  @!UPT UIADD3 URZ, UPT, UPT, URZ, URZ, URZ ;  /* 0x000000fffffff290 */ /* 0x000fe4000fffe0ff */
[----:B------:R2:W-:Y:S01]  /*69b0*/  UTMASTG.3D [UR40], [UR6] ;  /* 0x00000028060073b5 */ /* 0x0005e20008010000 */
[----:B------:R0:W-:Y:S01]  /*69c0*/  UTMACMDFLUSH ;  /* 0x00000000000079b7 */ /* 0x0001e20000000000 */
[----:B--2---:R-:W-:Y:S04]  /*69d0*/  DEPBAR.LE SB0, 0x1 ;  /* 0x000080400000791a */ /* 0x004fe80000000000 */
.L_x_106:
[----:B------:R-:W-:Y:S05]  /*69e0*/  BSYNC.RECONVERGENT B0 ;  /* 0x0000000000007941 */ /* 0x000fea0003800200 */
.L_x_105:
[----:B------:R-:W-:Y:S06]  /*69f0*/  BAR.SYNC.DEFER_BLOCKING 0x1, 0x80 ;  /* 0x0042000000007b1d */ /* 0x000fec0000010000 */
[----:B------:R-:W2:Y:S01]  /*6a00*/  @P6 SYNCS.PHASECHK.TRANS64.TRYWAIT P0, [R0+URZ+0xa0], R2 ;  /* 0x0000a002000065a7 */ /* 0x000ea200080011ff */
[----:B------:R-:W-:Y:S01]  /*6a10*/  BSSY B1, `(.L_x_107) ;  /* 0x0000021000017945 */ /* 0x000fe20003800000 */
[----:B--2---:R-:W-:Y:S03]  /*6a20*/  @P6 SEL R115, RZ, 0x1, !P0 ;  /* 0x00000001ff736807 */ /* 0x004fe60004000000 */
[----:B------:R-:W-:Y:S05]  /*6a30*/  @!P6 BRA `(.L_x_108) ;  /* 0x000000000078e947 */ /* 0x000fea0003800000 */
[----:B------:R-:W-:Y:S01]  /*6a40*/  ISETP.NE.AND P1, PT, R116, RZ, PT ;  /* 0x000000ff7400720c */ /* 0x000fe20003f25270 */
[----:B------:R-:W-:Y:S01]  /*6a50*/  BSSY B0, `(.L_x_109) ;  /* 0x0000009000007945 */ /* 0x000fe20003800000 */
[----:B------:R-:W-:Y:S11]  /*6a60*/  ISETP.NE.AND P0, PT, R115, RZ, PT ;  /* 0x000000ff7300720c */ /* 0x000ff60003f05270 */
[----:B------:R-:W-:Y:S05]  /*6a70*/  @P1 IMAD R2, R105, 0x1000, R100 ;  /* 0x0000100069021824 */ /* 0x000fea00078e0264 */
[----:B------:R-:W-:Y:S05]  /*6a80*/  @P1 IADD3 R4, PT, PT, R2, UR49, RZ ;  /* 0x0000003102041c10 */ /* 0x000fea000fffe0ff */
[----:B------:R-:W-:Y:S01]  /*6a90*/  @P1 IMAD.IADD R4, R4, 0x1, R117 ;  /* 0x0000000104041824 */ /* 0x000fe200078e0275 */
[----:B------:R-:W-:Y:S06]  /*6aa0*/  @P0 BRA `(.L_x_110) ;  /* 0x00000000000c0947 */ /* 0x000fec0003800000 */
[----:B------:R-:W-:Y:S04]  /*6ab0*/  SHF.L.U32 R3, R104, 0x1f, RZ ;  /* 0x0000001f68037819 */ /* 0x000fe800000006ff */
[----:B------:R-:W2:Y:S02]  /*6ac0*/  SYNCS.PHASECHK.TRANS64.TRYWAIT P0, [R0+URZ+0xa0], R3 ;  /* 0x0000a003000075a7 */ /* 0x000ea400080011ff */
[----:B--2---:R-:W-:Y:S05]  /*6ad0*/  @!P0 BRA `(.L_x_111) ;  /* 0x00000034005c8947 */ /* 0x004fea0003800000 */
.L_x_110:
[----:B------:R-:W-:Y:S05]  /*6ae0*/  BSYNC B0 ;  /* 0x0000000000007941 */ /* 0x000fea0003800000 */
.L_x_109:
[----:B------:R-:W-:Y:S01]  /*6af0*/  ISETP.NE.AND P0, PT, R116, RZ, PT ;  /* 0x000000ff7400720c */ /* 0x000fe20003f05270 */
[----:B------:R-:W-:Y:S11]  /*6b00*/  VIADD R105, R105, 0x1 ;  /* 0x0000000169697836 */ /* 0x000ff60000000000 */
[----:B------:R-:W-:Y:S01]  /*6b10*/  @!UPT UIADD3 URZ, UPT, UPT, URZ, URZ, URZ ;  /* 0x000000fffffff290 */ /* 0x000fe2000fffe0ff */
[----:B------:R3:W4:Y:S04]  /*6b20*/  @P0 LDS.128 R80, [R2+UR49+0x200] ;  /* 0x0002003102500984 */ /* 0x0007280008000c00 */
[----:B------:R1:W1:Y:S01]  /*6b30*/  @P0 LDS.128 R84, [R4+0x210] ;  /* 0x0002100004540984 */ /* 0x0002620000000c00 */
        /* <DEDUP_REMOVED lines=8> */
[----:B---3--:R-:W-:Y:S02]  /*6bc0*/  VIADD R2, R0, 0xc0 ;  /* 0x000000c000027836 */ /* 0x008fe40000000000 */
[----:B--2---:R-:W-:Y:S05]  /*6bd0*/  IMAD.U32 R0, RZ, RZ, UR37 ;  /* 0x00000025ff007e24 */ /* 0x004fea000f8e00ff */
[----:B------:R-:W-:Y:S04]  /*6be0*/  PRMT R0, R0, 0x654, R2 ;  /* 0x0000065400007816 */ /* 0x000fe80000000002 */
[----:B-----5:R2:W-:Y:S02]  /*6bf0*/  SYNCS.ARRIVE.TRANS64.RED.A1T0 RZ, [R0+URZ], RZ ;  /* 0x000000ff00ff79a7 */ /* 0x0205e400081004ff */
[----:B--2---:R-:W-:Y:S04]  /*6c00*/  SEL R0, RZ, 0x1, P0 ;  /* 0x00000001ff007807 */ /* 0x004fe80000000000 */
[----:B-1--4-:R-:W-:Y:S02]  /*6c10*/  LOP3.LUT R104, R104, R0, RZ, 0x3c, !PT ;  /* 0x0000000068687212 */ /* 0x012fe400078e3cff */
.L_x_108:
[----:B------:R-:W-:Y:S05]  /*6c20*/  BSYNC B1 ;  /* 0x0000000000017941 */ /* 0x000fea0003800000 */
.L_x_107:
[----:B------:R-:W-:Y:S05]  /*6c30*/  VIADD R0, R48, 0x40 ;  /* 0x0000004030007836 */ /* 0x000fea0000000000 */
[----:B------:R-:W-:Y:S04]  /*6c40*/  SHF.R.U32.HI R0, RZ, 0x15, R0 ;  /* 0x00000015ff007819 */ /* 0x000fe80000011600 */
[----:B------:R-:W-:Y:S11]  /*6c50*/  LOP3.LUT P0, RZ, R0, 0x3, R101, 0x48, !PT ;  /* 0x0000000300ff7812 */ /* 0x000ff60007804865 */
[----:B------:R-:W-:Y:S02]  /*6c60*/  @!UPT UIADD3 URZ, UPT, UPT, URZ, URZ, URZ ;  /* 0x000000fffffff290 */ /* 0x000fe4000fffe0ff */
[----:B------:R-:W-:Y:S05]  /*6c70*/  @!P0 BRA `(.L_x_112) ;  /* 0x0000000000408947 */ /* 0x000fea0003800000 */
[----:B------:R-:W2:Y:S01]  /*6c80*/  LDCU.64 UR8, c[0x4][0x78] ;  /* 0x01000f00ff0877ac */ /* 0x000ea20008000a00 */
[----:B------:R-:W-:Y:S01]  /*6c90*/  MOV R3, 0x0 ;  /* 0x0000000000037802 */ /* 0x000fe20000000f00 */
[----:B------:R-:W-:Y:S02]  /*6ca0*/  HFMA2 R12, -RZ, RZ, 0, 5.9604644775390625e-08 ;  /* 0x00000001ff0c7431 */ /* 0x000fe400000001ff */
[----:B------:R-:W-:Y:S02]  /*6cb0*/  IMAD.MOV.U32 R8, RZ, RZ, 0x192 ;  /* 0x00000192ff087424 */ /* 0x000fe400078e00ff */
[----:B------:R-:W-:Y:S01]  /*6cc0*/  IMAD.MOV.U32 R13, RZ, RZ, RZ ;  /* 0x000000ffff0d7224 */ /* 0x000fe200078e00ff */
[----:B------:R-:W3:Y:S01]  /*6cd0*/  LDCU.64 UR6, c[0x4][0x80] ;  /* 0x01001000ff0677ac */ /* 0x000ee20008000a00 */
[----:B------:R-:W4:Y:S01]  /*6ce0*/  LDC.64 R2, c[0x4][R3] ;  /* 0x0100000003027b82 */ /* 0x000f220000000a00 */
[----:B------:R-:W5:Y:S01]  /*6cf0*/  LDCU.64 UR4, c[0x4][0x18] ;  /* 0x01000300ff0477ac */ /* 0x000f620008000a00 */
[----:B--2---:R-:W-:Y:S01]  /*6d00*/  MOV R5, UR9 ;  /* 0x0000000900057c02 */ /* 0x004fe20008000f00 */
[----:B------:R-:W-:Y:S01]  /*6d10*/  IMAD.U32 R4, RZ, RZ, UR8 ;  /* 0x00000008ff047e24 */ /* 0x000fe2000f8e00ff */
[----:B---3--:R-:W-:Y:S01]  /*6d20*/  MOV R7, UR7 ;  /* 0x0000000700077c02 */ /* 0x008fe20008000f00 */
[----:B------:R-:W-:Y:S01]  /*6d30*/  IMAD.U32 R6, RZ, RZ, UR6 ;  /* 0x00000006ff067e24 */ /* 0x000fe2000f8e00ff */
[----:B-----5:R-:W-:Y:S01]  /*6d40*/  MOV R11, UR5 ;  /* 0x00000005000b7c02 */ /* 0x020fe20008000f00 */
[----:B------:R-:W-:Y:S02]  /*6d50*/  IMAD.U32 R10, RZ, RZ, UR4 ;  /* 0x00000004ff0a7e24 */ /* 0x000fe4000f8e00ff */
[----:B------:R-:W-:Y:S07]  /*6d60*/  LEPC R20, `(.L_x_112) ;  /* 0x000000001014794e */ /* 0x000fee0000000000 */
[----:B-1--4-:R-:W-:Y:S05]  /*6d70*/  CALL.ABS.NOINC R2 ;  /* 0x0000000002007343 */ /* 0x012fea0003c00000 */
.L_x_112:
[-C--:B------:R-:W-:Y:S01]  /*6d80*/  F2FP.F16.E5M2.UNPACK_B R0, R81.reuse ;  /* 0x00000051ff00723e */ /* 0x080fe200020004ff */
[----:B------:R-:W-:Y:S05]  /*6d90*/  WARPSYNC.ALL ;  /* 0x0000000000007948 */ /* 0x000fea0003800000 */
[----:B------:R-:W-:Y:S01]  /*6da0*/  R2UR UR4, R48 ;  /* 0x00000000300472ca */ /* 0x000fe200000e0000 */
[--C-:B------:R-:W-:Y:S01]  /*6db0*/  HADD2.F32 R54, -RZ, R0.reuse.H0_H0 ;  /* 0x20000000ff367230 */ /* 0x100fe20000004100 */
[-C--:B------:R-:W-:Y:S01]  /*6dc0*/  F2FP.F16.E5M2.UNPACK_B R2, R80.reuse.H1 ;  /* 0x00000050ff02723e */ /* 0x080fe200030004ff */
[----:B------:R-:W-:Y:S01]  /*6dd0*/  HADD2.F32 R55, -RZ, R0.H1_H1 ;  /* 0x30000000ff377230 */ /* 0x000fe20000004100 */
[----:B------:R-:W-:Y:S01]  /*6de0*/  F2FP.F16.E5M2.UNPACK_B R0, R81.H1 ;  /* 0x00000051ff00723e */ /* 0x000fe200030004ff */
[----:B------:R-:W-:Y:S01]  /*6df0*/  BSSY.RECONVERGENT B0, `(.L_x_113) ;  /* 0x0000095000007945 */ /* 0x000fe20003800200 */
[----:B------:R-:W-:Y:S01]  /*6e00*/  F2FP.F16.E5M2.UNPACK_B R3, R80 ;  /* 0x00000050ff03723e */ /* 0x000fe200020004ff */
[----:B------:R-:W-:Y:S01]  /*6e10*/  HADD2.F32 R52, -RZ, R2.H0_H0 ;  /* 0x20000002ff347230 */ /* 0x000fe20000004100 */
[----:B------:R-:W-:Y:S01]  /*6e20*/  ISETP.NE.AND P0, PT, R110, RZ, PT ;  /* 0x000000ff6e00720c */ /* 0x000fe20003f05270 */
[--C-:B------:R-:W-:Y:S01]  /*6e30*/  HADD2.F32 R56, -RZ, R0.reuse.H0_H0 ;  /* 0x20000000ff387230 */ /* 0x100fe20000004100 */
[----:B------:R-:W-:Y:S01]  /*6e40*/  ISETP.NE.AND P6, PT, R118, RZ, PT ;  /* 0x000000ff7600720c */ /* 0x000fe20003fc5270 */
[----:B------:R-:W-:Y:S01]  /*6e50*/  HADD2.F32 R57, -RZ, R0.H1_H1 ;  /* 0x30000000ff397230 */ /* 0x000fe20000004100 */
[-C--:B------:R-:W-:Y:S01]  /*6e60*/  F2FP.F16.E5M2.UNPACK_B R0, R83.reuse ;  /* 0x00000053ff00723e */ /* 0x080fe200020004ff */
[----:B-1----:R-:W-:Y:S01]  /*6e70*/  LDTM.16dp32bit_t0_t15.x32 R4, tmem[UR4+0x40] ;  /* 0x00004004000479ee */ /* 0x002fe20008a80000 */
[----:B------:R-:W1:Y:S01]  /*6e80*/  LDTM.16dp32bit_t16_t31.x32 R4, tmem[UR4+0x60] ;  /* 0x00006004000479ee */ /* 0x000e620008aa0000 */
[----:B------:R-:W-:Y:S01]  /*6e90*/  HADD2.F32 R53, -RZ, R2.H1_H1 ;  /* 0x30000002ff357230 */ /* 0x000fe20000004100 */
[----:B------:R-:W-:Y:S01]  /*6ea0*/  F2FP.F16.E5M2.UNPACK_B R2, R82.H1 ;  /* 0x00000052ff02723e */ /* 0x000fe200030004ff */
[--C-:B------:R-:W-:Y:S02]  /*6eb0*/  HADD2.F32 R50, -RZ, R3.reuse.H0_H0 ;  /* 0x20000003ff327230 */ /* 0x100fe40000004100 */
[--C-:B------:R-:W-:Y:S02]  /*6ec0*/  HADD2.F32 R62, -RZ, R0.reuse.H0_H0 ;  /* 0x20000000ff3e7230 */ /* 0x100fe40000004100 */
[----:B------:R-:W-:Y:S01]  /*6ed0*/  HADD2.F32 R63, -RZ, R0.H1_H1 ;  /* 0x30000000ff3f7230 */ /* 0x000fe20000004100 */
[----:B------:R-:W-:Y:S01]  /*6ee0*/  F2FP.F16.E5M2.UNPACK_B R0, R84.H1 ;  /* 0x00000054ff00723e */ /* 0x000fe200030004ff */
[--C-:B------:R-:W-:Y:S02]  /*6ef0*/  HADD2.F32 R60, -RZ, R2.reuse.H0_H0 ;  /* 0x20000002ff3c7230 */ /* 0x100fe40000004100 */
[----:B------:R-:W-:Y:S01]  /*6f00*/  HADD2.F32 R61, -RZ, R2.H1_H1 ;  /* 0x30000002ff3d7230 */ /* 0x000fe20000004100 */
[----:B------:R-:W-:Y:S01]  /*6f10*/  F2FP.F16.E5M2.UNPACK_B R2, R83.H1 ;  /* 0x00000053ff02723e */ /* 0x000fe200030004ff */
[----:B------:R-:W-:Y:S01]  /*6f20*/  HADD2.F32 R51, -RZ, R3.H1_H1 ;  /* 0x30000003ff337230 */ /* 0x000fe20000004100 */
[----:B------:R-:W-:Y:S01]  /*6f30*/  F2FP.F16.E5M2.UNPACK_B R3, R82 ;  /* 0x00000052ff03723e */ /* 0x000fe200020004ff */
[--C-:B------:R-:W-:Y:S02]  /*6f40*/  HADD2.F32 R68, -RZ, R0.reuse.H0_H0 ;  /* 0x20000000ff447230 */ /* 0x100fe40000004100 */
[----:B------:R-:W-:Y:S01]  /*6f50*/  HADD2.F32 R69, -RZ, R0.H1_H1 ;  /* 0x30000000ff457230 */ /* 0x000fe20000004100 */
[-C--:B------:R-:W-:Y:S01]  /*6f60*/  F2FP.F16.E5M2.UNPACK_B R0, R85.reuse.H1 ;  /* 0x00000055ff00723e */ /* 0x080fe200030004ff */
[--C-:B------:R-:W-:Y:S02]  /*6f70*/  HADD2.F32 R64, -RZ, R2.reuse.H0_H0 ;  /* 0x20000002ff407230 */ /* 0x100fe40000004100 */
[----:B------:R-:W-:Y:S01]  /*6f80*/  HADD2.F32 R65, -RZ, R2.H1_H1 ;  /* 0x30000002ff417230 */ /* 0x000fe20000004100 */
[----:B------:R-:W-:Y:S01]  /*6f90*/  F2FP.F16.E5M2.UNPACK_B R2, R85 ;  /* 0x00000055ff02723e */ /* 0x000fe200020004ff */
[--C-:B------:R-:W-:Y:S02]  /*6fa0*/  HADD2.F32 R58, -RZ, R3.reuse.H0_H0 ;  /* 0x20000003ff3a7230 */ /* 0x100fe40000004100 */
[C---:B-1----:R-:W-:Y:S01]  /*6fb0*/  FMUL R7, R47.reuse, R7 ;  /* 0x000000072f077220 */ /* 0x042fe20000400000 */
[----:B------:R-:W-:Y:S01]  /*6fc0*/  HADD2.F32 R59, -RZ, R3.H1_H1 ;  /* 0x30000003ff3b7230 */ /* 0x000fe20000004100 */
[----:B------:R-:W-:Y:S01]  /*6fd0*/  F2FP.F16.E5M2.UNPACK_B R3, R84 ;  /* 0x00000054ff03723e */ /* 0x000fe200020004ff */
[--C-:B------:R-:W-:Y:S02]  /*6fe0*/  HADD2.F32 R72, -RZ, R0.reuse.H0_H0 ;  /* 0x20000000ff487230 */ /* 0x100fe40000004100 */
[C---:B------:R-:W-:Y:S01]  /*6ff0*/  FMUL R11, R47.reuse, R11 ;  /* 0x0000000b2f0b7220 */ /* 0x040fe20000400000 */
[----:B------:R-:W-:Y:S01]  /*7000*/  HADD2.F32 R73, -RZ, R0.H1_H1 ;  /* 0x30000000ff497230 */ /* 0x000fe20000004100 */
[----:B------:R-:W-:Y:S01]  /*7010*/  F2FP.F16.E5M2.UNPACK_B R0, R87 ;  /* 0x00000057ff00723e */ /* 0x000fe200020004ff */
[--C-:B------:R-:W-:Y:S02]  /*7020*/  HADD2.F32 R70, -RZ, R2.reuse.H0_H0 ;  /* 0x20000002ff467230 */ /* 0x100fe40000004100 */
[C---:B------:R-:W-:Y:S01]  /*7030*/  FMUL R15, R47.reuse, R15 ;  /* 0x0000000f2f0f7220 */ /* 0x040fe20000400000 */
[----:B------:R-:W-:Y:S01]  /*7040*/  HADD2.F32 R71, -RZ, R2.H1_H1 ;  /* 0x30000002ff477230 */ /* 0x000fe20000004100 */
[-C--:B------:R-:W-:Y:S01]  /*7050*/  F2FP.F16.E5M2.UNPACK_B R2, R86.reuse.H1 ;  /* 0x00000056ff02723e */ /* 0x080fe200030004ff */
[--C-:B------:R-:W-:Y:S02]  /*7060*/  HADD2.F32 R66, -RZ, R3.reuse.H0_H0 ;  /* 0x20000003ff427230 */ /* 0x100fe40000004100 */
[----:B------:R-:W-:Y:S01]  /*7070*/  HADD2.F32 R67, -RZ, R3.H1_H1 ;  /* 0x30000003ff437230 */ /* 0x000fe20000004100 */
[----:B------:R-:W-:Y:S01]  /*7080*/  F2FP.F16.E5M2.UNPACK_B R3, R86 ;  /* 0x00000056ff03723e */ /* 0x000fe200020004ff */
[--C-:B------:R-:W-:Y:S02]  /*7090*/  HADD2.F32 R78, -RZ, R0.reuse.H0_H0 ;  /* 0x20000000ff4e7230 */ /* 0x100fe40000004100 */
[----:B------:R-:W-:Y:S02]  /*70a0*/  HADD2.F32 R79, -RZ, R0.H1_H1 ;  /* 0x30000000ff4f7230 */ /* 0x000fe40000004100 */
[C---:B------:R-:W-:Y:S01]  /*70b0*/  FMUL R0, R47.reuse, R4 ;  /* 0x000000042f007220 */ /* 0x040fe20000400000 */
[--C-:B------:R-:W-:Y:S02]  /*70c0*/  HADD2.F32 R76, -RZ, R2.reuse.H0_H0 ;  /* 0x20000002ff4c7230 */ /* 0x100fe40000004100 */
[----:B------:R-:W-:Y:S01]  /*70d0*/  FMUL R4, R47, R8 ;  /* 0x000000082f047220 */ /* 0x000fe20000400000 */
[----:B------:R-:W-:Y:S02]  /*70e0*/  HADD2.F32 R77, -RZ, R2.H1_H1 ;  /* 0x30000002ff4d7230 */ /* 0x000fe40000004100 */
[----:B------:R-:W-:Y:S01]  /*70f0*/  FFMA R0, R49, R50, R0 ;  /* 0x0000003231007223 */ /* 0x000fe20000000000 */
[--C-:B------:R-:W-:Y:S02]  /*7100*/  HADD2.F32 R74, -RZ, R3.reuse.H0_H0 ;  /* 0x20000003ff4a7230 */ /* 0x100fe40000004100 */
[C---:B------:R-:W-:Y:S01]  /*7110*/  FMUL R2, R47.reuse, R5 ;  /* 0x000000052f027220 */ /* 0x040fe20000400000 */
[----:B------:R-:W-:Y:S02]  /*7120*/  HADD2.F32 R75, -RZ, R3.H1_H1 ;  /* 0x30000003ff4b7230 */ /* 0x000fe40000004100 */
[C---:B------:R-:W-:Y:S01]  /*7130*/  FMUL R5, R47.reuse, R9 ;  /* 0x000000092f057220 */ /* 0x040fe20000400000 */
[----:B------:R-:W-:Y:S01]  /*7140*/  FMUL R8, R47, R12 ;  /* 0x0000000c2f087220 */ /* 0x000fe20000400000 */
[----:B------:R-:W-:Y:S01]  /*7150*/  FFMA R2, R49, R51, R2 ;  /* 0x0000003331027223 */ /* 0x000fe20000000002 */
[C---:B------:R-:W-:Y:S01]  /*7160*/  FMUL R9, R47.reuse, R13 ;  /* 0x0000000d2f097220 */ /* 0x040fe20000400000 */
[C---:B------:R-:W-:Y:S01]  /*7170*/  FMUL R12, R47.reuse, R21 ;  /* 0x000000152f0c7220 */ /* 0x040fe20000400000 */
[C---:B------:R-:W-:Y:S01]  /*7180*/  FMUL R21, R47.reuse, R30 ;  /* 0x0000001e2f157220 */ /* 0x040fe20000400000 */
[C---:B------:R-:W-:Y:S01]  /*7190*/  FMUL R13, R47.reuse, R22 ;  /* 0x000000162f0d7220 */ /* 0x040fe20000400000 */
[C---:B------:R-:W-:Y:S01]  /*71a0*/  FMUL R22, R47.reuse, R31 ;  /* 0x0000001f2f167220 */ /* 0x040fe20000400000 */
        /* <DEDUP_REMOVED lines=8> */
[C---:B------:R-:W-:Y:S01]  /*7230*/  FFMA R6, R49.reuse, R56, R6 ;  /* 0x0000003831067223 */ /* 0x040fe20000000006 */
[C---:B------:R-:W-:Y:S01]  /*7240*/  FFMA R11, R49.reuse, R57, R11 ;  /* 0x00000039310b7223 */ /* 0x040fe2000000000b */
[C---:B------:R-:W-:Y:S01]  /*7250*/  FFMA R8, R49.reuse, R58, R8 ;  /* 0x0000003a31087223 */ /* 0x040fe20000000008 */
[----:B------:R-:W-:Y:S01]  /*7260*/  FFMA R9, R49, R59, R9 ;  /* 0x0000003b31097223 */ /* 0x000fe20000000009 */
[----:B------:R-:W-:Y:S01]  /*7270*/  F2FP.SATFINITE.E5M2.F32.PACK_AB_MERGE_C R52, R7, R3, RZ ;  /* 0x000000030734723e */ /* 0x000fe200048060ff */
[----:B------:R-:W-:Y:S01]  /*7280*/  FFMA R10, R49, R60, R10 ;  /* 0x0000003c310a7223 */ /* 0x000fe2000000000a */
[----:B------:R-:W-:Y:S01]  /*7290*/  F2FP.SATFINITE.E5M2.F32.PACK_AB_MERGE_C R53, R11, R6, RZ ;  /* 0x000000060b35723e */ /* 0x000fe200048060ff */
[----:B------:R-:W-:Y:S01]  /*72a0*/  FFMA R15, R49, R61, R15 ;  /* 0x0000003d310f7223 */ /* 0x000fe2000000000f */
[C---:B------:R-:W-:Y:S01]  /*72b0*/  FMUL R3, R47.reuse, R16 ;  /* 0x000000102f037220 */ /* 0x040fe20000400000 */
[C---:B------:R-:W-:Y:S01]  /*72c0*/  FMUL R6, R47.reuse, R17 ;  /* 0x000000112f067220 */ /* 0x040fe20000400000 */
[----:B------:R-:W-:Y:S01]  /*72d0*/  F2FP.F16.E5M2.UNPACK_B R51, R87.H1 ;  /* 0x00000057ff33723e */ /* 0x000fe200030004ff */
[----:B------:R-:W-:Y:S01]  /*72e0*/  FMUL R11, R47, R20 ;  /* 0x000000142f0b7220 */ /* 0x000fe20000400000 */
[----:B------:R-:W-:Y:S01]  /*72f0*/  F2FP.SATFINITE.E5M2.F32.PACK_AB_MERGE_C R54, R15, R10, RZ ;  /* 0x0000000a0f36723e */ /* 0x000fe200048060ff */
[C---:B------:R-:W-:Y:S01]  /*7300*/  FFMA R3, R49.reuse, R62, R3 ;  /* 0x0000003e31037223 */ /* 0x040fe20000000003 */
[----:B------:R-:W-:Y:S01]  /*7310*/  FFMA R6, R49, R63, R6 ;  /* 0x0000003f31067223 */ /* 0x000fe20000000006 */
[----:B------:R-:W-:Y:S01]  /*7320*/  FMUL R20, R47, R29 ;  /* 0x0000001d2f147220 */ /* 0x000fe20000400000 */
[----:B------:R-:W-:Y:S01]  /*7330*/  F2FP.SATFINITE.E5M2.F32.PACK_AB_MERGE_C R29, R5, R4, R53 ;  /* 0x00000004051d723e */ /* 0x000fe20004806035 */
[----:B------:R-:W-:Y:S01]  /*7340*/  FMUL R10, R47, R19 ;  /* 0x000000132f0a7220 */ /* 0x000fe20000400000 */
[----:B------:R-:W-:Y:S01]  /*7350*/  F2FP.SATFINITE.E5M2.F32.PACK_AB_MERGE_C R30, R9, R8, R54 ;  /* 0x00000008091e723e */ /* 0x000fe20004806036 */
        /* <DEDUP_REMOVED lines=10> */
[----:B------:R-:W-:Y:S01]  /*7400*/  FFMA R14, R49, R69, R14 ;  /* 0x00000045310e7223 */ /* 0x000fe2000000000e */
[----:B------:R-:W-:Y:S01]  /*7410*/  FMUL R18, R47, R27 ;  /* 0x0000001b2f127220 */ /* 0x000fe20000400000 */
[C---:B------:R-:W-:Y:S01]  /*7420*/  FFMA R15, R49.reuse, R70, R15 ;  /* 0x00000046310f7223 */ /* 0x040fe2000000000f */
[C---:B------:R-:W-:Y:S01]  /*7430*/  FFMA R16, R49.reuse, R71, R16 ;  /* 0x0000004731107223 */ /* 0x040fe20000000010 */
[C---:B------:R-:W-:Y:S01]  /*7440*/  FFMA R17, R49.reuse, R72, R17 ;  /* 0x0000004831117223 */ /* 0x040fe20000000011 */
[C---:B------:R-:W-:Y:S01]  /*7450*/  FFMA R18, R49.reuse, R73, R18 ;  /* 0x0000004931127223 */ /* 0x040fe20000000012 */
[----:B------:R-:W-:Y:S01]  /*7460*/  FFMA R19, R49, R74, R19 ;  /* 0x0000004a31137223 */ /* 0x000fe20000000013 */
[----:B------:R-:W-:Y:S01]  /*7470*/  FMUL R23, R47, R32 ;  /* 0x000000202f177220 */ /* 0x000fe20000400000 */
[----:B------:R-:W-:Y:S01]  /*7480*/  FFMA R20, R49, R75, R20 ;  /* 0x0000004b31147223 */ /* 0x000fe20000000014 */
[----:B------:R-:W-:Y:S01]  /*7490*/  FMUL R24, R47, R33 ;  /* 0x000000212f187220 */ /* 0x000fe20000400000 */
[--C-:B------:R-:W-:Y:S02]  /*74a0*/  HADD2.F32 R50, -RZ, R51.reuse.H0_H0 ;  /* 0x20000033ff327230 */ /* 0x100fe40000004100 */
[----:B------:R-:W-:Y:S01]  /*74b0*/  FFMA R21, R49, R76, R21 ;  /* 0x0000004c31157223 */ /* 0x000fe20000000015 */
[----:B------:R-:W-:Y:S02]  /*74c0*/  HADD2.F32 R51, -RZ, R51.H1_H1 ;  /* 0x30000033ff337230 */ /* 0x000fe40000004100 */
[----:B------:R-:W-:Y:S01]  /*74d0*/  FMUL R25, R47, R34 ;  /* 0x000000222f197220 */ /* 0x000fe20000400000 */
[----:B------:R-:W-:Y:S01]  /*74e0*/  FFMA R22, R49, R77, R22 ;  /* 0x0000004d31167223 */ /* 0x000fe20000000016 */
[----:B------:R-:W-:Y:S01]  /*74f0*/  FMUL R26, R47, R35 ;  /* 0x000000232f1a7220 */ /* 0x000fe20000400000 */
[----:B------:R-:W-:Y:S01]  /*7500*/  F2FP.SATFINITE.E5M2.F32.PACK_AB_MERGE_C R7, R10, R7, RZ ;  /* 0x000000070a07723e */ /* 0x000fe200048060ff */
[C---:B------:R-:W-:Y:S01]  /*7510*/  FFMA R23, R49.reuse, R78, R23 ;  /* 0x0000004e31177223 */ /* 0x040fe20000000017 */
[C---:B------:R-:W-:Y:S01]  /*7520*/  FFMA R24, R49.reuse, R79, R24 ;  /* 0x0000004f31187223 */ /* 0x040fe20000000018 */
[C---:B------:R-:W-:Y:S01]  /*7530*/  FFMA R25, R49.reuse, R50, R25 ;  /* 0x0000003231197223 */ /* 0x040fe20000000019 */
[----:B------:R-:W-:Y:S01]  /*7540*/  FFMA R26, R49, R51, R26 ;  /* 0x00000033311a7223 */ /* 0x000fe2000000001a */
[----:B------:R-:W-:Y:S02]  /*7550*/  F2FP.SATFINITE.E5M2.F32.PACK_AB_MERGE_C R28, R2, R0, R52 ;  /* 0x00000000021c723e */ /* 0x000fe40004806034 */
[----:B------:R-:W-:Y:S02]  /*7560*/  F2FP.SATFINITE.E5M2.F32.PACK_AB_MERGE_C R31, R6, R3, R7 ;  /* 0x00000003061f723e */ /* 0x000fe40004806007 */
[----:B------:R-:W-:Y:S02]  /*7570*/  F2FP.SATFINITE.E5M2.F32.PACK_AB_MERGE_C R13, R14, R13, RZ ;  /* 0x0000000d0e0d723e */ /* 0x000fe400048060ff */
[----:B------:R-:W-:Y:S01]  /*7580*/  F2FP.SATFINITE.E5M2.F32.PACK_AB_MERGE_C R17, R18, R17, RZ ;  /* 0x000000111211723e */ /* 0x000fe200048060ff */
[----:B------:R1:W-:Y:S01]  /*7590*/  STS.128 [R100+UR49+0x5200], R28 ;  /* 0x0052001c64007988 */ /* 0x0003e20008000c31 */
[----:B------:R-:W-:Y:S02]  /*75a0*/  F2FP.SATFINITE.E5M2.F32.PACK_AB_MERGE_C R14, R22, R21, RZ ;  /* 0x00000015160e723e */ /* 0x000fe400048060ff */
[----:B------:R-:W-:Y:S02]  /*75b0*/  F2FP.SATFINITE.E5M2.F32.PACK_AB_MERGE_C R25, R26, R25, RZ ;  /* 0x000000191a19723e */ /* 0x000fe400048060ff */
[----:B------:R-:W-:Y:S02]  /*75c0*/  F2FP.SATFINITE.E5M2.F32.PACK_AB_MERGE_C R12, R12, R11, R13 ;  /* 0x0000000b0c0c723e */ /* 0x000fe4000480600d */
[----:B------:R-:W-:Y:S02]  /*75d0*/  F2FP.SATFINITE.E5M2.F32.PACK_AB_MERGE_C R13, R16, R15, R17 ;  /* 0x0000000f100d723e */ /* 0x000fe40004806011 */
        /* <DEDUP_REMOVED lines=13> */
[----:B------:R-:W-:Y:S02]  /*76b0*/  UIADD3 UR8, UP0, UPT, UR52, 0x680, URZ ;  /* 0x0000068034087890 */ /* 0x000fe4000ff1e0ff */
[----:B------:R-:W-:Y:S02]  /*76c0*/  UIADD3 UR5, UPT, UPT, UR41, 0x40, URZ ;  /* 0x0000004029057890 */ /* 0x000fe4000fffe0ff */
[----:B------:R-:W-:Y:S02]  /*76d0*/  UIADD3 UR4, UPT, UPT, UR49, 0x5200, URZ ;  /* 0x0000520031047890 */ /* 0x000fe4000fffe0ff */
[----:B------:R-:W-:Y:S01]  /*76e0*/  UIADD3.X UR9, UPT, UPT, URZ, UR53, URZ, UP0, !UPT ;  /* 0x00000035ff097290 */ /* 0x000fe200087fe4ff */
[----:B------:R-:W-:Y:S01]  /*76f0*/  UMOV UR6, UR42 ;  /* 0x0000002a00067c82 */ /* 0x000fe20008000000 */
[----:B------:R-:W-:Y:S07]  /*7700*/  UMOV UR7, UR36 ;  /* 0x0000002400077c82 */ /* 0x000fee0008000000 */
[----:B------:R2:W-:Y:S01]  /*7710*/  UTMASTG.3D [UR4], [UR8] ;  /* 0x00000004080073b5 */ /* 0x0005e20008010000 */
[----:B------:R0:W-:Y:S01]  /*7720*/  UTMACMDFLUSH ;  /* 0x00000000000079b7 */ /* 0x0001e20000000000 */
[----:B--2---:R-:W-:Y:S04]  /*7730*/  DEPBAR.LE SB0, 0x1 ;  /* 0x000080400000791a */ /* 0x004fe80000000000 */
.L_x_114:
[----:B------:R-:W-:Y:S05]  /*7740*/  BSYNC.RECONVERGENT B0 ;  /* 0x0000000000007941 */ /* 0x000fea0003800200 */
.L_x_113:
        /* <DEDUP_REMOVED lines=15> */
.L_x_118:
[----:B------:R-:W-:Y:S05]  /*7840*/  BSYNC B0 ;  /* 0x0000000000007941 */ /* 0x000fea0003800000 */
.L_x_117:
[----:B------:R-:W-:Y:S01]  /*7850*/  ISETP.NE.AND P0, PT, R116, RZ, PT ;  /* 0x000000ff7400720c */ /* 0x000fe20003f05270 */
[----:B------:R-:W-:Y:S11]  /*7860*/  VIADD R105, R105, 0x1 ;  /* 0x0000000169697836 */ /* 0x000ff60000000000 */
[----:B------:R-:W-:Y:S01]  /*7870*/  @!UPT UIADD3 URZ, UPT, UPT, URZ, URZ, URZ ;  /* 0x000000fffffff290 */ /* 0x000fe2000fffe0ff */
[----:B------:R3:W4:Y:S04]  /*7880*/  @P0 LDS.128 R84, [R2+0x210] ;  /* 0x0002100002540984 */ /* 0x0007280000000c00 */
[----:B------:R1:W1:Y:S01]  /*7890*/  @P0 LDS.128 R80, [R3+UR49+0x200] ;  /* 0x0002003103500984 */ /* 0x0002620008000c00 */
        /* <DEDUP_REMOVED lines=14> */
.L_x_116:
[----:B------:R-:W-:Y:S05]  /*7980*/  BSYNC B1 ;  /* 0x0000000000017941 */ /* 0x000fea0003800000 */
.L_x_115:
[----:B------:R-:W-:Y:S05]  /*7990*/  VIADD R0, R48, 0x80 ;  /* 0x0000008030007836 */ /* 0x000fea0000000000 */
[----:B------:R-:W-:Y:S04]  /*79a0*/  SHF.R.U32.HI R0, RZ, 0x15, R0 ;  /* 0x00000015ff007819 */ /* 0x000fe80000011600 */
[----:B------:R-:W-:Y:S11]  /*79b0*/  LOP3.LUT P0, RZ, R0, 0x3, R101, 0x48, !PT ;  /* 0x0000000300ff7812 */ /* 0x000ff60007804865 */
[----:B------:R-:W-:Y:S02]  /*79c0*/  @!UPT UIADD3 URZ, UPT, UPT, URZ, URZ, URZ ;  /* 0x000000fffffff290 */ /* 0x000fe4000fffe0ff */
[----:B------:R-:W-:Y:S05]  /*79d0*/  @!P0 BRA `(.L_x_120) ;  /* 0x0000000000408947 */ /* 0x000fea0003800000 */
[----:B------:R-:W2:Y:S01]  /*79e0*/  LDCU.64 UR8, c[0x4][0x78] ;  /* 0x01000f00ff0877ac */ /* 0x000ea20008000a00 */
[----:B------:R-:W-:Y:S01]  /*79f0*/  MOV R3, 0x0 ;  /* 0x0000000000037802 */ /* 0x000fe20000000f00 */
[----:B-1----:R-:W-:Y:S02]  /*7a00*/  HFMA2 R12, -RZ, RZ, 0, 5.9604644775390625e-08 ;  /* 0x00000001ff0c7431 */ /* 0x002fe400000001ff */
[----:B------:R-:W-:Y:S02]  /*7a10*/  IMAD.MOV.U32 R8, RZ, RZ, 0x192 ;  /* 0x00000192ff087424 */ /* 0x000fe400078e00ff */
[----:B------:R-:W-:Y:S01]  /*7a20*/  IMAD.MOV.U32 R13, RZ, RZ, RZ ;  /* 0x000000ffff0d7224 */ /* 0x000fe200078e00ff */
[----:B------:R-:W1:Y:S01]  /*7a30*/  LDCU.64 UR6, c[0x4][0x80] ;  /* 0x01001000ff0677ac */ /* 0x000e620008000a00 */
[----:B------:R-:W3:Y:S01]  /*7a40*/  LDC.64 R2, c[0x4][R3] ;  /* 0x0100000003027b82 */ /* 0x000ee20000000a00 */
[----:B------:R-:W4:Y:S01]  /*7a50*/  LDCU.64 UR4, c[0x4][0x18] ;  /* 0x01000300ff0477ac */ /* 0x000f220008000a00 */
[----:B--2---:R-:W-:Y:S01]  /*7a60*/  MOV R5, UR9 ;  /* 0x0000000900057c02 */ /* 0x004fe20008000f00 */
[----:B------:R-:W-:Y:S01]  /*7a70*/  IMAD.U32 R4, RZ, RZ, UR8 ;  /* 0x00000008ff047e24 */ /* 0x000fe2000f8e00ff */
[----:B-1----:R-:W-:Y:S01]  /*7a80*/  MOV R7, UR7 ;  /* 0x0000000700077c02 */ /* 0x002fe20008000f00 */
[----:B------:R-:W-:Y:S01]  /*7a90*/  IMAD.U32 R6, RZ, RZ, UR6 ;  /* 0x00000006ff067e24 */ /* 0x000fe2000f8e00ff */
[----:B----4-:R-:W-:Y:S01]  /*7aa0*/  MOV R11, UR5 ;  /* 0x00000005000b7c02 */ /* 0x010fe20008000f00 */
[----:B------:R-:W-:Y:S02]  /*7ab0*/  IMAD.U32 R10, RZ, RZ, UR4 ;  /* 0x00000004ff0a7e24 */ /* 0x000fe4000f8e00ff */
[----:B------:R-:W-:Y:S07]  /*7ac0*/  LEPC R20, `(.L_x_120) ;  /* 0x000000001014794e */ /* 0x000fee0000000000 */
[----:B---3--:R-:W-:Y:S05]  /*7ad0*/  CALL.ABS.NOINC R2 ;  /* 0x0000000002007343 */ /* 0x008fea0003c00000 */
.L_x_120:
        /* <DEDUP_REMOVED lines=148> */
[----:B------:R-:W-:Y:S02]  /*8420*/  UIADD3 UR8, UP0, UPT, UR52, 0x680, URZ ;  /* 0x0000068034087890 */ /* 0x000fe4000ff1e0ff */
[----:B------:R-:W-:Y:S02]  /*8430*/  UIADD3 UR5, UPT, UPT, UR41, 0x80, URZ ;  /* 0x0000008029057890 */ /* 0x000fe4000fffe0ff */
[----:B------:R-:W-:Y:S01]  /*8440*/  MOV R109, UR10 ;  /* 0x0000000a006d7c02 */ /* 0x000fe20008000f00 */
[----:B------:R-:W-:Y:S01]  /*8450*/  UIADD3.X UR9, UPT, UPT, URZ, UR53, URZ, UP0, !UPT ;  /* 0x00000035ff097290 */ /* 0x000fe200087fe4ff */
[----:B------:R-:W-:Y:S02]  /*8460*/  UMOV UR6, UR42 ;  /* 0x0000002a00067c82 */ /* 0x000fe40008000000 */
[----:B------:R-:W-:Y:S01]  /*8470*/  R2UR UR4, R109 ;  /* 0x000000006d0472ca */ /* 0x000fe200000e0000 */
[----:B------:R-:W-:Y:S11]  /*8480*/  UMOV UR7, UR36 ;  /* 0x0000002400077c82 */ /* 0x000ff60008000000 */
[----:B------:R-:W-:Y:S01]  /*8490*/  @!UPT UIADD3 URZ, UPT, UPT, URZ, URZ, URZ ;  /* 0x000000fffffff290 */ /* 0x000fe2000fffe0ff */
[----:B------:R2:W-:Y:S01]  /*84a0*/  UTMASTG.3D [UR4], [UR8] ;  /* 0x00000004080073b5 */ /* 0x0005e20008010000 */
[----:B------:R0:W-:Y:S01]  /*84b0*/  UTMACMDFLUSH ;  /* 0x00000000000079b7 */ /* 0x0001e20000000000 */
[----:B--2---:R-:W-:Y:S04]  /*84c0*/  DEPBAR.LE SB0, 0x1 ;  /* 0x000080400000791a */ /* 0x004fe80000000000 */
.L_x_122:
[----:B------:R-:W-:Y:S05]  /*84d0*/  BSYNC.RECONVERGENT B0 ;  /* 0x0000000000007941 */ /* 0x000fea0003800200 */
.L_x_121:
        /* <DEDUP_REMOVED lines=15> */
.L_x_126:
[----:B------:R-:W-:Y:S05]  /*85d0*/  BSYNC B0 ;  /* 0x0000000000007941 */ /* 0x000fea0003800000 */
.L_x_125:
        /* <DEDUP_REMOVED lines=19> */
.L_x_124:
[----:B------:R-:W-:Y:S05]  /*8710*/  BSYNC B1 ;  /* 0x0000000000017941 */ /* 0x000fea0003800000 */
.L_x_123:
        /* <DEDUP_REMOVED lines=21> */
.L_x_128:
[----:B------:R-:W-:Y:S01]  /*8870*/  ISETP.NE.AND P0, PT, R110, RZ, PT ;  /* 0x000000ff6e00720c */ /* 0x000fe20003f05270 */
[----:B------:R-:W-:Y:S05]  /*8880*/  WARPSYNC.ALL ;  /* 0x0000000000007948 */ /* 0x000fea0003800000 */
[----:B------:R-:W-:Y:S01]  /*8890*/  R2UR UR4, R48 ;  /* 0x00000000300472ca */ /* 0x000fe200000e0000 */
[----:B------:R-:W-:Y:S01]  /*88a0*/  BSSY.RECONVERGENT B0, `(.L_x_129) ;  /* 0x000009c000007945 */ /* 0x000fe20003800200 */
[-C--:B------:R-:W-:Y:S02]  /*88b0*/  F2FP.F16.E5M2.UNPACK_B R2, R80.reuse ;  /* 0x00000050ff02723e */ /* 0x080fe400020004ff */
[----:B------:R-:W-:Y:S02]  /*88c0*/  F2FP.F16.E5M2.UNPACK_B R80, R80.H1 ;  /* 0x00000050ff50723e */ /* 0x000fe400030004ff */
[-C--:B------:R-:W-:Y:S01]  /*88d0*/  F2FP.F16.E5M2.UNPACK_B R51, R81.reuse ;  /* 0x00000051ff33723e */ /* 0x080fe200020004ff */
[--C-:B------:R-:W-:Y:S01]  /*88e0*/  HADD2.F32 R0, -RZ, R2.reuse.H0_H0 ;  /* 0x20000002ff007230 */ /* 0x100fe20000004100 */
[----:B------:R-:W-:Y:S01]  /*88f0*/  F2FP.F16.E5M2.UNPACK_B R81, R81.H1 ;  /* 0x00000051ff51723e */ /* 0x000fe200030004ff */
[----:B------:R-:W-:Y:S01]  /*8900*/  HADD2.F32 R2, -RZ, R2.H1_H1 ;  /* 0x30000002ff027230 */ /* 0x000fe20000004100 */
[-C--:B------:R-:W-:Y:S01]  /*8910*/  F2FP.F16.E5M2.UNPACK_B R55, R82.reuse ;  /* 0x00000052ff37723e */ /* 0x080fe200020004ff */
[--C-:B------:R-:W-:Y:S01]  /*8920*/  HADD2.F32 R3, -RZ, R80.reuse.H0_H0 ;  /* 0x20000050ff037230 */ /* 0x100fe20000004100 */
[----:B------:R-:W-:Y:S01]  /*8930*/  F2FP.F16.E5M2.UNPACK_B R82, R82.H1 ;  /* 0x00000052ff52723e */ /* 0x000fe200030004ff */
[----:B-1----:R-:W-:Y:S01]  /*8940*/  LDTM.16dp32bit_t0_t15.x32 R4, tmem[UR4+0xc0] ;  /* 0x0000c004000479ee */ /* 0x002fe20008a80000 */
[----:B------:R-:W1:Y:S01]  /*8950*/  LDTM.16dp32bit_t16_t31.x32 R4, tmem[UR4+0xe0] ;  /* 0x0000e004000479ee */ /* 0x000e620008aa0000 */
[----:B------:R-:W-:Y:S01]  /*8960*/  NOP ;  /* 0x0000000000007918 */ /* 0x000fe20000000000 */
[--C-:B------:R-:W-:Y:S01]  /*8970*/  HADD2.F32 R50, -RZ, R51.reuse.H0_H0 ;  /* 0x20000033ff327230 */ /* 0x100fe20000004100 */
[----:B------:R-:W-:Y:S01]  /*8980*/  R2UR UR5, R113 ;  /* 0x00000000710572ca */ /* 0x000fe200000e0000 */
[----:B------:R-:W-:Y:S01]  /*8990*/  HADD2.F32 R51, -RZ, R51.H1_H1 ;  /* 0x30000033ff337230 */ /* 0x000fe20000004100 */
[----:B------:R-:W-:Y:S01]  /*89a0*/  F2FP.F16.E5M2.UNPACK_B R59, R83 ;  /* 0x00000053ff3b723e */ /* 0x000fe200020004ff */
[--C-:B------:R-:W-:Y:S01]  /*89b0*/  HADD2.F32 R54, -RZ, R55.reuse.H0_H0 ;  /* 0x20000037ff367230 */ /* 0x100fe20000004100 */
[----:B------:R-:W-:Y:S01]  /*89c0*/  F2FP.F16.E5M2.UNPACK_B R63, R84 ;  /* 0x00000054ff3f723e */ /* 0x000fe200020004ff */
[----:B------:R-:W-:Y:S01]  /*89d0*/  HADD2.F32 R55, -RZ, R55.H1_H1 ;  /* 0x30000037ff377230 */ /* 0x000fe20000004100 */
[----:B------:R-:W-:Y:S01]  /*89e0*/  F2FP.F16.E5M2.UNPACK_B R67, R85 ;  /* 0x00000055ff43723e */ /* 0x000fe200020004ff */
[--C-:B------:R-:W-:Y:S01]  /*89f0*/  HADD2.F32 R58, -RZ, R59.reuse.H0_H0 ;  /* 0x2000003bff3a7230 */ /* 0x100fe20000004100 */
[----:B------:R-:W-:Y:S01]  /*8a00*/  F2FP.F16.E5M2.UNPACK_B R71, R86 ;  /* 0x00000056ff47723e */ /* 0x000fe200020004ff */
[----:B------:R-:W-:Y:S01]  /*8a10*/  HADD2.F32 R59, -RZ, R59.H1_H1 ;  /* 0x3000003bff3b7230 */ /* 0x000fe20000004100 */
[----:B------:R-:W-:Y:S01]  /*8a20*/  F2FP.F16.E5M2.UNPACK_B R74, R87 ;  /* 0x00000057ff4a723e */ /* 0x000fe200020004ff */
[--C-:B------:R-:W-:Y:S01]  /*8a30*/  HADD2.F32 R62, -RZ, R63.reuse.H0_H0 ;  /* 0x2000003fff3e7230 */ /* 0x100fe20000004100 */
[----:B------:R-:W-:Y:S01]  /*8a40*/  F2FP.F16.E5M2.UNPACK_B R83, R83.H1 ;  /* 0x00000053ff53723e */ /* 0x000fe200030004ff */
[----:B------:R-:W-:Y:S01]  /*8a50*/  UIADD3 UR5, UPT, UPT, UR5, 0x130, URZ ;  /* 0x0000013005057890 */ /* 0x000fe2000fffe0ff */
[----:B------:R-:W-:Y:S01]  /*8a60*/  HADD2.F32 R63, -RZ, R63.H1_H1 ;  /* 0x3000003fff3f7230 */ /* 0x000fe20000004100 */
[----:B------:R-:W-:Y:S01]  /*8a70*/  F2FP.F16.E5M2.UNPACK_B R84, R84.H1 ;  /* 0x00000054ff54723e */ /* 0x000fe200030004ff */
[--C-:B------:R-:W-:Y:S01]  /*8a80*/  HADD2.F32 R66, -RZ, R67.reuse.H0_H0 ;  /* 0x20000043ff427230 */ /* 0x100fe20000004100 */
[----:B------:R-:W-:Y:S01]  /*8a90*/  UPRMT UR5, UR37, 0x654, UR5 ;  /* 0x0000065425057896 */ /* 0x000fe20008000005 */
[----:B------:R-:W-:Y:S01]  /*8aa0*/  HADD2.F32 R67, -RZ, R67.H1_H1 ;  /* 0x30000043ff437230 */ /* 0x000fe20000004100 */
[----:B------:R-:W-:Y:S01]  /*8ab0*/  F2FP.F16.E5M2.UNPACK_B R85, R85.H1 ;  /* 0x00000055ff55723e */ /* 0x000fe200030004ff */
[--C-:B------:R-:W-:Y:S02]  /*8ac0*/  HADD2.F32 R70, -RZ, R71.reuse.H0_H0 ;  /* 0x20000047ff467230 */ /* 0x100fe40000004100 */
[C---:B-1----:R-:W-:Y:S01]  /*8ad0*/  FMUL R4, R47.reuse, R4 ;  /* 0x000000042f047220 */ /* 0x042fe20000400000 */
[C---:B------:R-:W-:Y:S01]  /*8ae0*/  FMUL R5, R47.reuse, R5 ;  /* 0x000000052f057220 */ /* 0x040fe20000400000 */
[C---:B------:R-:W-:Y:S01]  /*8af0*/  FMUL R8, R47.reuse, R8 ;  /* 0x000000082f087220 */ /* 0x040fe20000400000 */
[----:B------:R-:W-:Y:S01]  /*8b00*/  FMUL R9, R47, R9 ;  /* 0x000000092f097220 */ /* 0x000fe20000400000 */
[C---:B------:R-:W-:Y:S01]  /*8b10*/  FFMA R4, R49.reuse, R0, R4 ;  /* 0x0000000031047223 */ /* 0x040fe20000000004 */
[----:B------:R-:W-:Y:S01]  /*8b20*/  SYNCS.ARRIVE.TRANS64.RED.A1T0 RZ, [UR5], RZ ;  /* 0x000000ffffff79a7 */ /* 0x000fe20008100405 */
        /* <DEDUP_REMOVED lines=8> */
[----:B------:R-:W-:Y:S02]  /*8bb0*/  HADD2.F32 R71, -RZ, R71.H1_H1 ;  /* 0x30000047ff477230 */ /* 0x000fe40000004100 */
[C---:B------:R-:W-:Y:S01]  /*8bc0*/  FMUL R25, R47.reuse, R30 ;  /* 0x0000001e2f197220 */ /* 0x040fe20000400000 */
[C---:B------:R-:W-:Y:S01]  /*8bd0*/  FMUL R30, R47.reuse, R35 ;  /* 0x000000232f1e7220 */ /* 0x040fe20000400000 */
[----:B------:R-:W-:Y:S02]  /*8be0*/  HADD2.F32 R48, -RZ, R80.H1_H1 ;  /* 0x30000050ff307230 */ /* 0x000fe40000004100 */
[C---:B------:R-:W-:Y:S01]  /*8bf0*/  FMUL R6, R47.reuse, R6 ;  /* 0x000000062f067220 */ /* 0x040fe20000400000 */
[C---:B------:R-:W-:Y:S01]  /*8c00*/  FMUL R7, R47.reuse, R7 ;  /* 0x000000072f077220 */ /* 0x040fe20000400000 */
[--C-:B------:R-:W-:Y:S02]  /*8c10*/  HADD2.F32 R52, -RZ, R81.reuse.H0_H0 ;  /* 0x20000051ff347230 */ /* 0x100fe40000004100 */
[----:B------:R-:W-:Y:S01]  /*8c20*/  FMUL R10, R47, R10 ;  /* 0x0000000a2f0a7220 */ /* 0x000fe20000400000 */
[C---:B------:R-:W-:Y:S01]  /*8c30*/  FFMA R6, R49.reuse, R3, R6 ;  /* 0x0000000331067223 */ /* 0x040fe20000000006 */
[----:B------:R-:W-:Y:S02]  /*8c40*/  HADD2.F32 R53, -RZ, R81.H1_H1 ;  /* 0x30000051ff357230 */ /* 0x000fe40000004100 */
[C---:B------:R-:W-:Y:S01]  /*8c50*/  FFMA R7, R49.reuse, R48, R7 ;  /* 0x0000003031077223 */ /* 0x040fe20000000007 */
[C---:B------:R-:W-:Y:S01]  /*8c60*/  FFMA R8, R49.reuse, R50, R8 ;  /* 0x0000003231087223 */ /* 0x040fe20000000008 */
[C---:B------:R-:W-:Y:S01]  /*8c70*/  FFMA R9, R49.reuse, R51, R9 ;  /* 0x0000003331097223 */ /* 0x040fe20000000009 */
[----:B------:R-:W-:Y:S01]  /*8c80*/  FFMA R10, R49, R52, R10 ;  /* 0x00000034310a7223 */ /* 0x000fe2000000000a */
[--C-:B------:R-:W-:Y:S01]  /*8c90*/  HADD2.F32 R48, -RZ, R74.reuse.H0_H0 ;  /* 0x2000004aff307230 */ /* 0x100fe20000004100 */
[----:B------:R-:W-:Y:S01]  /*8ca0*/  F2FP.SATFINITE.E5M2.F32.PACK_AB_MERGE_C R77, R7, R6, RZ ;  /* 0x00000006074d723e */ /* 0x000fe200048060ff */
[C---:B------:R-:W-:Y:S01]  /*8cb0*/  FMUL R7, R47.reuse, R24 ;  /* 0x000000182f077220 */ /* 0x040fe20000400000 */
[C---:B------:R-:W-:Y:S01]  /*8cc0*/  FMUL R24, R47.reuse, R29 ;  /* 0x0000001d2f187220 */ /* 0x040fe20000400000 */
[C---:B------:R-:W-:Y:S01]  /*8cd0*/  FMUL R29, R47.reuse, R34 ;  /* 0x000000222f1d7220 */ /* 0x040fe20000400000 */
[----:B------:R-:W-:Y:S02]  /*8ce0*/  HADD2.F32 R74, -RZ, R74.H1_H1 ;  /* 0x3000004aff4a7230 */ /* 0x000fe40000004100 */
[C---:B------:R-:W-:Y:S01]  /*8cf0*/  FMUL R11, R47.reuse, R11 ;  /* 0x0000000b2f0b7220 */ /* 0x040fe20000400000 */
[--C-:B------:R-:W-:Y:S02]  /*8d00*/  HADD2.F32 R56, -RZ, R82.reuse.H0_H0 ;  /* 0x20000052ff387230 */ /* 0x100fe40000004100 */
[----:B------:R-:W-:Y:S01]  /*8d10*/  FMUL R14, R47, R14 ;  /* 0x0000000e2f0e7220 */ /* 0x000fe20000400000 */
[----:B------:R-:W-:Y:S02]  /*8d20*/  HADD2.F32 R57, -RZ, R82.H1_H1 ;  /* 0x30000052ff397230 */ /* 0x000fe40000004100 */
[C---:B------:R-:W-:Y:S01]  /*8d30*/  FFMA R11, R49.reuse, R53, R11 ;  /* 0x00000035310b7223 */ /* 0x040fe2000000000b */
[----:B------:R-:W-:Y:S01]  /*8d40*/  F2FP.F16.E5M2.UNPACK_B R86, R86.H1 ;  /* 0x00000056ff56723e */ /* 0x000fe200030004ff */
[C---:B------:R-:W-:Y:S01]  /*8d50*/  FFMA R12, R49.reuse, R54, R12 ;  /* 0x00000036310c7223 */ /* 0x040fe2000000000c */
[C---:B------:R-:W-:Y:S01]  /*8d60*/  FFMA R13, R49.reuse, R55, R13 ;  /* 0x00000037310d7223 */ /* 0x040fe2000000000d */
[----:B------:R-:W-:Y:S01]  /*8d70*/  F2FP.F16.E5M2.UNPACK_B R87, R87.H1 ;  /* 0x00000057ff57723e */ /* 0x000fe200030004ff */
[----:B------:R-:W-:Y:S01]  /*8d80*/  FFMA R14, R49, R56, R14 ;  /* 0x00000038310e7223 */ /* 0x000fe2000000000e */
[----:B------:R-:W-:Y:S01]  /*8d90*/  F2FP.SATFINITE.E5M2.F32.PACK_AB_MERGE_C R10, R11, R10, RZ ;  /* 0x0000000a0b0a723e */ /* 0x000fe200048060ff */
[C---:B------:R-:W-:Y:S01]  /*8da0*/  FMUL R15, R47.reuse, R15 ;  /* 0x0000000f2f0f7220 */ /* 0x040fe20000400000 */
[--C-:B------:R-:W-:Y:S02]  /*8db0*/  HADD2.F32 R60, -RZ, R83.reuse.H0_H0 ;  /* 0x20000053ff3c7230 */ /* 0x100fe40000004100 */
[----:B------:R-:W-:Y:S01]  /*8dc0*/  FMUL R18, R47, R18 ;  /* 0x000000122f127220 */ /* 0x000fe20000400000 */
[----:B------:R-:W-:Y:S02]  /*8dd0*/  HADD2.F32 R61, -RZ, R83.H1_H1 ;  /* 0x30000053ff3d7230 */ /* 0x000fe40000004100 */
[----:B------:R-:W-:Y:S01]  /*8de0*/  FFMA R15, R49, R57, R15 ;  /* 0x00000039310f7223 */ /* 0x000fe2000000000f */
[----:B------:R-:W-:Y:S01]  /*8df0*/  IADD3 R45, PT, PT, R45, 0x1, RZ ;  /* 0x000000012d2d7810 */ /* 0x000fe20007ffe0ff */
[C---:B------:R-:W-:Y:S01]  /*8e00*/  FFMA R16, R49.reuse, R58, R16 ;  /* 0x0000003a31107223 */ /* 0x040fe20000000010 */
        /* <DEDUP_REMOVED lines=8> */
[C---:B------:R-:W-:Y:S01]  /*8e90*/  FFMA R0, R49.reuse, R62, R0 ;  /* 0x0000003e31007223 */ /* 0x040fe20000000000 */
[C---:B------:R-:W-:Y:S01]  /*8ea0*/  FFMA R2, R49.reuse, R63, R2 ;  /* 0x0000003f31027223 */ /* 0x040fe20000000002 */
[--C-:B------:R-:W-:Y:S02]  /*8eb0*/  HADD2.F32 R68, -RZ, R85.reuse.H0_H0 ;  /* 0x20000055ff447230 */ /* 0x100fe40000004100 */
[----:B------:R-:W-:Y:S01]  /*8ec0*/  FFMA R3, R49, R64, R3 ;  /* 0x0000004031037223 */ /* 0x000fe20000000003 */
[----:B------:R-:W-:Y:S02]  /*8ed0*/  HADD2.F32 R69, -RZ, R85.H1_H1 ;  /* 0x30000055ff457230 */ /* 0x000fe40000004100 */
[C---:B------:R-:W-:Y:S01]  /*8ee0*/  FMUL R21, R47.reuse, R26 ;  /* 0x0000001a2f157220 */ /* 0x040fe20000400000 */
[----:B------:R-:W-:Y:S01]  /*8ef0*/  FMUL R22, R47, R27 ;  /* 0x0000001b2f167220 */ /* 0x000fe20000400000 */
[C---:B------:R-:W-:Y:S01]  /*8f00*/  FFMA R6, R49.reuse, R65, R6 ;  /* 0x0000004131067223 */ /* 0x040fe20000000006 */
[----:B------:R-:W-:Y:S01]  /*8f10*/  FFMA R7, R49, R66, R7 ;  /* 0x0000004231077223 */ /* 0x000fe20000000007 */
[----:B------:R-:W-:Y:S01]  /*8f20*/  FMUL R23, R47, R28 ;  /* 0x0000001c2f177220 */ /* 0x000fe20000400000 */
[C---:B------:R-:W-:Y:S01]  /*8f30*/  FFMA R20, R49.reuse, R67, R20 ;  /* 0x0000004331147223 */ /* 0x040fe20000000014 */
[--C-:B------:R-:W-:Y:S02]  /*8f40*/  HADD2.F32 R72, -RZ, R86.reuse.H0_H0 ;  /* 0x20000056ff487230 */ /* 0x100fe40000004100 */
[C---:B------:R-:W-:Y:S01]  /*8f50*/  FFMA R21, R49.reuse, R68, R21 ;  /* 0x0000004431157223 */ /* 0x040fe20000000015 */
[----:B------:R-:W-:Y:S02]  /*8f60*/  HADD2.F32 R73, -RZ, R86.H1_H1 ;  /* 0x30000056ff497230 */ /* 0x000fe40000004100 */
[----:B------:R-:W-:Y:S01]  /*8f70*/  FFMA R22, R49, R69, R22 ;  /* 0x0000004531167223 */ /* 0x000fe20000000016 */
[C---:B------:R-:W-:Y:S01]  /*8f80*/  FMUL R26, R47.reuse, R31 ;  /* 0x0000001f2f1a7220 */ /* 0x040fe20000400000 */
[----:B------:R-:W-:Y:S01]  /*8f90*/  FMUL R27, R47, R32 ;  /* 0x000000202f1b7220 */ /* 0x000fe20000400000 */
[----:B------:R-:W-:Y:S01]  /*8fa0*/  FFMA R23, R49, R70, R23 ;  /* 0x0000004631177223 */ /* 0x000fe20000000017 */
[----:B------:R-:W-:Y:S01]  /*8fb0*/  FMUL R28, R47, R33 ;  /* 0x000000212f1c7220 */ /* 0x000fe20000400000 */
[C---:B------:R-:W-:Y:S01]  /*8fc0*/  FFMA R24, R49.reuse, R71, R24 ;  /* 0x0000004731187223 */ /* 0x040fe20000000018 */
[--C-:B------:R-:W-:Y:S02]  /*8fd0*/  HADD2.F32 R75, -RZ, R87.reuse.H0_H0 ;  /* 0x20000057ff4b7230 */ /* 0x100fe40000004100 */
[C---:B------:R-:W-:Y:S01]  /*8fe0*/  FFMA R25, R49.reuse, R72, R25 ;  /* 0x0000004831197223 */ /* 0x040fe20000000019 */
[----:B------:R-:W-:Y:S02]  /*8ff0*/  HADD2.F32 R76, -RZ, R87.H1_H1 ;  /* 0x30000057ff4c7230 */ /* 0x000fe40000004100 */
[----:B------:R-:W-:Y:S01]  /*9000*/  FFMA R26, R49, R73, R26 ;  /* 0x00000049311a7223 */ /* 0x000fe2000000001a */
[----:B------:R-:W-:Y:S01]  /*9010*/  F2FP.SATFINITE.E5M2.F32.PACK_AB_MERGE_C R14, R15, R14, RZ ;  /* 0x0000000e0f0e723e */ /* 0x000fe200048060ff */
[----:B------:R-:W-:Y:S01]  /*9020*/  FFMA R27, R49, R48, R27 ;  /* 0x00000030311b7223 */ /* 0x000fe2000000001b */
[----:B------:R-:W-:Y:S01]  /*9030*/  F2FP.SATFINITE.E5M2.F32.PACK_AB_MERGE_C R18, R19, R18, RZ ;  /* 0x000000121312723e */ /* 0x000fe200048060ff */
[C---:B------:R-:W-:Y:S01]  /*9040*/  FFMA R28, R49.reuse, R74, R28 ;  /* 0x0000004a311c7223 */ /* 0x040fe2000000001c */
[C---:B------:R-:W-:Y:S01]  /*9050*/  FFMA R29, R49.reuse, R75, R29 ;  /* 0x0000004b311d7223 */ /* 0x040fe2000000001d */
[----:B------:R-:W-:Y:S01]  /*9060*/  FFMA R30, R49, R76, R30 ;  /* 0x0000004c311e7223 */ /* 0x000fe2000000001e */
[----:B------:R-:W-:Y:S02]  /*9070*/  F2FP.SATFINITE.E5M2.F32.PACK_AB_MERGE_C R32, R5, R4, R77 ;  /* 0x000000040520723e */ /* 0x000fe4000480604d */
[----:B------:R-:W-:Y:S02]  /*9080*/  F2FP.SATFINITE.E5M2.F32.PACK_AB_MERGE_C R33, R9, R8, R10 ;  /* 0x000000080921723e */ /* 0x000fe4000480600a */
        /* <DEDUP_REMOVED lines=10> */
[----:B------:R-:W-:Y:S05]  /*9130*/  F2FP.SATFINITE.E5M2.F32.PACK_AB_MERGE_C R7, R28, R27, R29 ;  /* 0x0000001b1c07723e */ /* 0x000fea000480601d */
        /* <DEDUP_REMOVED lines=18> */
.L_x_130:
[----:B------:R-:W-:Y:S05]  /*9260*/  BSYNC.RECONVERGENT B0 ;  /* 0x0000000000007941 */ /* 0x000fea0003800200 */
.L_x_129:
[----:B------:R-:W-:Y:S01]  /*9270*/  BAR.SYNC.DEFER_BLOCKING 0x1, 0x80 ;  /* 0x0042000000007b1d */ /* 0x000fe20000010000 */
[----:B------:R-:W-:Y:S01]  /*9280*/  ISETP.NE.AND P2, PT, R111, RZ, PT ;  /* 0x000000ff6f00720c */ /* 0x000fe20003f45270 */
[----:B------:R-:W-:Y:S01]  /*9290*/  IMAD.IADD R14, R43, 0x1, R94 ;  /* 0x000000012b0e7824 */ /* 0x000fe200078e025e */
[----:B------:R-:W-:Y:S01]  /*92a0*/  ISETP.NE.AND P0, PT, R112, 0x2, PT ;  /* 0x000000027000780c */ /* 0x000fe20003f05270 */
[----:B------:R-:W-:Y:S01]  /*92b0*/  IMAD.IADD R15, R44, 0x1, R95 ;  /* 0x000000012c0f7824 */ /* 0x000fe200078e025f */
[----:B------:R-:W-:Y:S02]  /*92c0*/  ISETP.NE.AND P1, PT, R45, 0x4, PT ;  /* 0x000000042d00780c */ /* 0x000fe40003f25270 */
[----:B------:R-:W-:Y:S02]  /*92d0*/  SEL R2, RZ, 0x1, P0 ;  /* 0x00000001ff027807 */ /* 0x000fe40000000000 */
[----:B------:R-:W-:Y:S02]  /*92e0*/  SEL R0, RZ, 0x1, P1 ;  /* 0x00000001ff007807 */ /* 0x000fe40000800000 */
[----:B------:R-:W-:Y:S02]  /*92f0*/  LOP3.LUT R106, R106, R2, RZ, 0x3c, !PT ;  /* 0x000000026a6a7212 */ /* 0x000fe400078e3cff */
[----:B------:R-:W-:Y:S02]  /*9300*/  LOP3.LUT R107, R107, R0, RZ, 0x3c, !PT ;  /* 0x000000006b6b7212 */ /* 0x000fe400078e3cff */
[----:B------:R-:W-:Y:S02]  /*9310*/  @P2 R2UR UR36, R103 ;  /* 0x00000000672422ca */ /* 0x000fe400000e0000 */
[----:B------:R-:W-:Y:S02]  /*9320*/  SEL R112, R112, RZ, P0 ;  /* 0x000000ff70707207 */ /* 0x000fe40000000000 */
[----:B------:R-:W-:Y:S01]  /*9330*/  SEL R45, R45, RZ, P1 ;  /* 0x000000ff2d2d7207 */ /* 0x000fe20000800000 */
[----:B------:R-:W-:Y:S10]  /*9340*/  @P2 BRA `(.L_x_131) ;  /* 0xffffffbc00382947 */ /* 0x000ff4000383ffff */
[----:B------:R-:W-:Y:S05]  /*9350*/  EXIT ;  /* 0x000000000000794d */ /* 0x000fea0003800000 */
.L_x_20:
[----:B--2---:R2:W1:Y:S02]  /*9360*/  SYNCS.PHASECHK.TRANS64.TRYWAIT P0, [R2+URZ+0x160], R3 ;  /* 0x00016003020075a7 */ /* 0x00446400080011ff */
[----:B-1----:R-:W-:Y:S05]  /*9370*/  @!P0 NANOSLEEP.SYNCS 0x989680 ;  /* 0x009896800000895d */ /* 0x002fea0003900000 */
[----:B------:R-:W1:Y:S02]  /*9380*/  @!P0 SYNCS.PHASECHK.TRANS64 P0, [R2+URZ+0x160], R3 ;  /* 0x00016003020085a7 */ /* 0x000e6400080010ff */
[----:B-1----:R-:W-:Y:S05]  /*9390*/  @!P0 BRA `(.L_x_20) ;  /* 0xfffffffc00f08947 */ /* 0x002fea000383ffff */
[----:B------:R-:W-:Y:S05]  /*93a0*/  BRA `(.L_x_132) ;  /* 0xffffff8000c87947 */ /* 0x000fea000383ffff */
.L_x_23:
[----:B-1----:R-:W-:-:S07]  /*93b0*/  MOV R2, UR33 ;  /* 0x0000002100027c02 */ /* 0x002fce0008000f00 */
.L_x_133:
[----:B-1----:R1:W2:Y:S02]  /*93c0*/  SYNCS.PHASECHK.TRANS64.TRYWAIT P0, [R2+URZ+0x50], R4 ;  /* 0x00005004020075a7 */ /* 0x0022a400080011ff */
[----:B--2---:R-:W-:Y:S05]  /*93d0*/  @!P0 NANOSLEEP.SYNCS 0x989680 ;  /* 0x009896800000895d */ /* 0x004fea0003900000 */
[----:B------:R-:W2:Y:S02]  /*93e0*/  @!P0 SYNCS.PHASECHK.TRANS64 P0, [R2+URZ+0x50], R4 ;  /* 0x00005004020085a7 */ /* 0x000ea400080010ff */
[----:B--2---:R-:W-:Y:S05]  /*93f0*/  @!P0 BRA `(.L_x_133) ;  /* 0xfffffffc00f08947 */ /* 0x004fea000383ffff */
[----:B------:R-:W-:Y:S05]  /*9400*/  BRA `(.L_x_22) ;  /* 0xffffff8400187947 */ /* 0x000fea000383ffff */
.L_x_29:
[----:B-1----:R-:W-:-:S07]  /*9410*/  MOV R2, UR17 ;  /* 0x0000001100027c02 */ /* 0x002fce0008000f00 */
.L_x_134:
[----:B-1----:R1:W2:Y:S02]  /*9420*/  SYNCS.PHASECHK.TRANS64.TRYWAIT P0, [R2+URZ+0x50], R4 ;  /* 0x00005004020075a7 */ /* 0x0022a400080011ff */
[----:B--2---:R-:W-:Y:S05]  /*9430*/  @!P0 NANOSLEEP.SYNCS 0x989680 ;  /* 0x009896800000895d */ /* 0x004fea0003900000 */
[----:B------:R-:W2:Y:S02]  /*9440*/  @!P0 SYNCS.PHASECHK.TRANS64 P0, [R2+URZ+0x50], R4 ;  /* 0x00005004020085a7 */ /* 0x000ea400080010ff */
[----:B--2---:R-:W-:Y:S05]  /*9450*/  @!P0 BRA `(.L_x_134) ;  /* 0xfffffffc00f08947 */ /* 0x004fea000383ffff */
[----:B------:R-:W-:Y:S05]  /*9460*/  BRA `(.L_x_28) ;  /* 0xffffff8400c07947 */ /* 0x000fea000383ffff */
.L_x_33:
[----:B-1----:R1:W2:Y:S02]  /*9470*/  SYNCS.PHASECHK.TRANS64.TRYWAIT P0, [R2+URZ+0xf0], R3 ;  /* 0x0000f003020075a7 */ /* 0x0022a400080011ff */
[----:B--2---:R-:W-:Y:S05]  /*9480*/  @!P0 NANOSLEEP.SYNCS 0x989680 ;  /* 0x009896800000895d */ /* 0x004fea0003900000 */
[----:B------:R-:W2:Y:S02]  /*9490*/  @!P0 SYNCS.PHASECHK.TRANS64 P0, [R2+URZ+0xf0], R3 ;  /* 0x0000f003020085a7 */ /* 0x000ea400080010ff */
[----:B--2---:R-:W-:Y:S05]  /*94a0*/  @!P0 BRA `(.L_x_33) ;  /* 0xfffffffc00f08947 */ /* 0x004fea000383ffff */
[----:B------:R-:W-:Y:S05]  /*94b0*/  BRA `(.L_x_135) ;  /* 0xffffff8800507947 */ /* 0x000fea000383ffff */
.L_x_37:
[----:B----4-:R-:W-:-:S07]  /*94c0*/  MOV R0, UR5 ;  /* 0x0000000500007c02 */ /* 0x010fce0008000f00 */
.L_x_136:
[----:B-1----:R1:W2:Y:S02]  /*94d0*/  SYNCS.PHASECHK.TRANS64.TRYWAIT P0, [R0+URZ], R2 ;  /* 0x00000002000075a7 */ /* 0x0022a400080011ff */
[----:B--2---:R-:W-:Y:S05]  /*94e0*/  @!P0 NANOSLEEP.SYNCS 0x989680 ;  /* 0x009896800000895d */ /* 0x004fea0003900000 */
[----:B------:R-:W2:Y:S02]  /*94f0*/  @!P0 SYNCS.PHASECHK.TRANS64 P0, [R0+URZ], R2 ;  /* 0x00000002000085a7 */ /* 0x000ea400080010ff */
[----:B--2---:R-:W-:Y:S05]  /*9500*/  @!P0 BRA `(.L_x_136) ;  /* 0xfffffffc00f08947 */ /* 0x004fea000383ffff */
[----:B------:R-:W-:Y:S05]  /*9510*/  BRA `(.L_x_137) ;  /* 0xffffff8c00c07947 */ /* 0x000fea000383ffff */
.L_x_38:
[----:B----4-:R-:W-:-:S07]  /*9520*/  MOV R0, UR5 ;  /* 0x0000000500007c02 */ /* 0x010fce0008000f00 */
.L_x_138:
[----:B-1----:R1:W2:Y:S02]  /*9530*/  SYNCS.PHASECHK.TRANS64.TRYWAIT P0, [R0+URZ], R3 ;  /* 0x00000003000075a7 */ /* 0x0022a400080011ff */
[----:B--2---:R-:W-:Y:S05]  /*9540*/  @!P0 NANOSLEEP.SYNCS 0x989680 ;  /* 0x009896800000895d */ /* 0x004fea0003900000 */
[----:B------:R-:W2:Y:S02]  /*9550*/  @!P0 SYNCS.PHASECHK.TRANS64 P0, [R0+URZ], R3 ;  /* 0x00000003000085a7 */ /* 0x000ea400080010ff */
[----:B--2---:R-:W-:Y:S05]  /*9560*/  @!P0 BRA `(.L_x_138) ;  /* 0xfffffffc00f08947 */ /* 0x004fea000383ffff */
[----:B------:R-:W-:Y:S05]  /*9570*/  BRA `(.L_x_139) ;  /* 0xffffff8c00cc7947 */ /* 0x000fea000383ffff */
.L_x_39:
[----:B----4-:R-:W-:-:S07]  /*9580*/  MOV R0, UR5 ;  /* 0x0000000500007c02 */ /* 0x010fce0008000f00 */
.L_x_140:
[----:B-1----:R1:W2:Y:S02]  /*9590*/  SYNCS.PHASECHK.TRANS64.TRYWAIT P0, [R0+URZ], R3 ;  /* 0x00000003000075a7 */ /* 0x0022a400080011ff */
[----:B--2---:R-:W-:Y:S05]  /*95a0*/  @!P0 NANOSLEEP.SYNCS 0x989680 ;  /* 0x009896800000895d */ /* 0x004fea0003900000 */
[----:B------:R-:W2:Y:S02]  /*95b0*/  @!P0 SYNCS.PHASECHK.TRANS64 P0, [R0+URZ], R3 ;  /* 0x00000003000085a7 */ /* 0x000ea400080010ff */
[----:B--2---:R-:W-:Y:S05]  /*95c0*/  @!P0 BRA `(.L_x_140) ;  /* 0xfffffffc00f08947 */ /* 0x004fea000383ffff */
[----:B------:R-:W-:Y:S05]  /*95d0*/  BRA `(.L_x_141) ;  /* 0xffffff8c00d87947 */ /* 0x000fea000383ffff */
.L_x_40:
[----:B----4-:R-:W-:-:S07]  /*95e0*/  MOV R0, UR5 ;  /* 0x0000000500007c02 */ /* 0x010fce0008000f00 */
.L_x_142:
[----:B-1----:R1:W2:Y:S02]  /*95f0*/  SYNCS.PHASECHK.TRANS64.TRYWAIT P0, [R0+URZ], R3 ;  /* 0x00000003000075a7 */ /* 0x0022a400080011ff */
[----:B--2---:R-:W-:Y:S05]  /*9600*/  @!P0 NANOSLEEP.SYNCS 0x989680 ;  /* 0x009896800000895d */ /* 0x004fea0003900000 */
[----:B------:R-:W2:Y:S02]  /*9610*/  @!P0 SYNCS.PHASECHK.TRANS64 P0, [R0+URZ], R3 ;  /* 0x00000003000085a7 */ /* 0x000ea400080010ff */
[----:B--2---:R-:W-:Y:S05]  /*9620*/  @!P0 BRA `(.L_x_142) ;  /* 0xfffffffc00f08947 */ /* 0x004fea000383ffff */
[----:B------:R-:W-:Y:S05]  /*9630*/  BRA `(.L_x_143) ;  /* 0xffffff8c00e47947 */ /* 0x000fea000383ffff */
.L_x_41:
[----:B----4-:R-:W-:-:S07]  /*9640*/  MOV R0, UR5 ;  /* 0x0000000500007c02 */ /* 0x010fce0008000f00 */
.L_x_144:
[----:B-1----:R1:W2:Y:S02]  /*9650*/  SYNCS.PHASECHK.TRANS64.TRYWAIT P0, [R0+URZ], R3 ;  /* 0x00000003000075a7 */ /* 0x0022a400080011ff */
[----:B--2---:R-:W-:Y:S05]  /*9660*/  @!P0 NANOSLEEP.SYNCS 0x989680 ;  /* 0x009896800000895d */ /* 0x004fea0003900000 */
[----:B------:R-:W2:Y:S02]  /*9670*/  @!P0 SYNCS.PHASECHK.TRANS64 P0, [R0+URZ], R3 ;  /* 0x00000003000085a7 */ /* 0x000ea400080010ff */
[----:B--2---:R-:W-:Y:S05]  /*9680*/  @!P0 BRA `(.L_x_144) ;  /* 0xfffffffc00f08947 */ /* 0x004fea000383ffff */
[----:B------:R-:W-:Y:S05]  /*9690*/  BRA `(.L_x_145) ;  /* 0xffffff8c00f07947 */ /* 0x000fea000383ffff */
.L_x_42:
[----:B----4-:R-:W-:-:S07]  /*96a0*/  MOV R0, UR5 ;  /* 0x0000000500007c02 */ /* 0x010fce0008000f00 */
.L_x_146:
[----:B-1----:R1:W2:Y:S02]  /*96b0*/  SYNCS.PHASECHK.TRANS64.TRYWAIT P0, [R0+URZ], R3 ;  /* 0x00000003000075a7 */ /* 0x0022a400080011ff */
[----:B--2---:R-:W-:Y:S05]  /*96c0*/  @!P0 NANOSLEEP.SYNCS 0x989680 ;  /* 0x009896800000895d */ /* 0x004fea0003900000 */
[----:B------:R-:W2:Y:S02]  /*96d0*/  @!P0 SYNCS.PHASECHK.TRANS64 P0, [R0+URZ], R3 ;  /* 0x00000003000085a7 */ /* 0x000ea400080010ff */
[----:B--2---:R-:W-:Y:S05]  /*96e0*/  @!P0 BRA `(.L_x_146) ;  /* 0xfffffffc00f08947 */ /* 0x004fea000383ffff */
[----:B------:R-:W-:Y:S05]  /*96f0*/  BRA `(.L_x_147) ;  /* 0xffffff8c00fc7947 */ /* 0x000fea000383ffff */
.L_x_43:
[----:B----4-:R-:W-:-:S07]  /*9700*/  MOV R0, UR5 ;  /* 0x0000000500007c02 */ /* 0x010fce0008000f00 */
.L_x_148:
[----:B-1----:R1:W2:Y:S02]  /*9710*/  SYNCS.PHASECHK.TRANS64.TRYWAIT P0, [R0+URZ], R3 ;  /* 0x00000003000075a7 */ /* 0x0022a400080011ff */
[----:B--2---:R-:W-:Y:S05]  /*9720*/  @!P0 NANOSLEEP.SYNCS 0x989680 ;  /* 0x009896800000895d */ /* 0x004fea0003900000 */
[----:B------:R-:W2:Y:S02]  /*9730*/  @!P0 SYNCS.PHASECHK.TRANS64 P0, [R0+URZ], R3 ;  /* 0x00000003000085a7 */ /* 0x000ea400080010ff */
[----:B--2---:R-:W-:Y:S05]  /*9740*/  @!P0 BRA `(.L_x_148) ;  /* 0xfffffffc00f08947 */ /* 0x004fea000383ffff */
[----:B------:R-:W-:Y:S05]  /*9750*/  BRA `(.L_x_149) ;  /* 0xffffff9000087947 */ /* 0x000fea000383ffff */
.L_x_44:
[----:B----4-:R-:W-:-:S07]  /*9760*/  MOV R0, UR5 ;  /* 0x0000000500007c02 */ /* 0x010fce0008000f00 */
.L_x_150:
[----:B-1----:R1:W2:Y:S02]  /*9770*/  SYNCS.PHASECHK.TRANS64.TRYWAIT P0, [R0+URZ], R3 ;  /* 0x00000003000075a7 */ /* 0x0022a400080011ff */
[----:B--2---:R-:W-:Y:S05]  /*9780*/  @!P0 NANOSLEEP.SYNCS 0x989680 ;  /* 0x009896800000895d */ /* 0x004fea0003900000 */
[----:B------:R-:W2:Y:S02]  /*9790*/  @!P0 SYNCS.PHASECHK.TRANS64 P0, [R0+URZ], R3 ;  /* 0x00000003000085a7 */ /* 0x000ea400080010ff */
[----:B--2---:R-:W-:Y:S05]  /*97a0*/  @!P0 BRA `(.L_x_150) ;  /* 0xfffffffc00f08947 */ /* 0x004fea000383ffff */
[----:B------:R-:W-:Y:S05]  /*97b0*/  BRA `(.L_x_151) ;  /* 0xffffff9000147947 */ /* 0x000fea000383ffff */
.L_x_45:
[----:B----4-:R-:W-:-:S07]  /*97c0*/  MOV R0, UR5 ;  /* 0x0000000500007c02 */ /* 0x010fce0008000f00 */
.L_x_152:
[----:B-1----:R1:W2:Y:S02]  /*97d0*/  SYNCS.PHASECHK.TRANS64.TRYWAIT P0, [R0+URZ], R3 ;  /* 0x00000003000075a7 */ /* 0x0022a400080011ff */
[----:B--2---:R-:W-:Y:S05]  /*97e0*/  @!P0 NANOSLEEP.SYNCS 0x989680 ;  /* 0x009896800000895d */ /* 0x004fea0003900000 */
[----:B------:R-:W2:Y:S02]  /*97f0*/  @!P0 SYNCS.PHASECHK.TRANS64 P0, [R0+URZ], R3 ;  /* 0x00000003000085a7 */ /* 0x000ea400080010ff */
[----:B--2---:R-:W-:Y:S05]  /*9800*/  @!P0 BRA `(.L_x_152) ;  /* 0xfffffffc00f08947 */ /* 0x004fea000383ffff */
[----:B------:R-:W-:Y:S05]  /*9810*/  BRA `(.L_x_153) ;  /* 0xffffff9000207947 */ /* 0x000fea000383ffff */
.L_x_48:
[----:B-1----:R1:W2:Y:S02]  /*9820*/  SYNCS.PHASECHK.TRANS64.TRYWAIT P0, [R0+URZ+0x150], R4 ;  /* 0x00015004000075a7 */ /* 0x0022a400080011ff */
[----:B--2---:R-:W-:Y:S05]  /*9830*/  @!P0 NANOSLEEP.SYNCS 0x989680 ;  /* 0x009896800000895d */ /* 0x004fea0003900000 */
[----:B------:R-:W2:Y:S02]  /*9840*/  @!P0 SYNCS.PHASECHK.TRANS64 P0, [R0+URZ+0x150], R4 ;  /* 0x00015004000085a7 */ /* 0x000ea400080010ff */
[----:B--2---:R-:W-:Y:S05]  /*9850*/  @!P0 BRA `(.L_x_48) ;  /* 0xfffffffc00f08947 */ /* 0x004fea000383ffff */
[----:B------:R-:W-:Y:S05]  /*9860*/  BRA `(.L_x_154) ;  /* 0xffffff90007c7947 */ /* 0x000fea000383ffff */
.L_x_49:
[----:B------:R-:W-:-:S07]  /*9870*/  MOV R0, UR5 ;  /* 0x0000000500007c02 */ /* 0x000fce0008000f00 */
.L_x_155:
[----:B-1----:R1:W2:Y:S02]  /*9880*/  SYNCS.PHASECHK.TRANS64.TRYWAIT P0, [R0+URZ+0x100], R5 ;  /* 0x00010005000075a7 */ /* 0x0022a400080011ff */
[----:B--2---:R-:W-:Y:S05]  /*9890*/  @!P0 NANOSLEEP.SYNCS 0x989680 ;  /* 0x009896800000895d */ /* 0x004fea0003900000 */
[----:B------:R-:W2:Y:S02]  /*98a0*/  @!P0 SYNCS.PHASECHK.TRANS64 P0, [R0+URZ+0x100], R5 ;  /* 0x00010005000085a7 */ /* 0x000ea400080010ff */
[----:B--2---:R-:W-:Y:S05]  /*98b0*/  @!P0 BRA `(.L_x_155) ;  /* 0xfffffffc00f08947 */ /* 0x004fea000383ffff */
[----:B------:R-:W-:Y:S05]  /*98c0*/  BRA `(.L_x_156) ;  /* 0xffffff90008c7947 */ /* 0x000fea000383ffff */
.L_x_50:
[----:B-1----:R1:W2:Y:S02]  /*98d0*/  SYNCS.PHASECHK.TRANS64.TRYWAIT P1, [R0+URZ+0xf0], R4 ;  /* 0x0000f004000075a7 */ /* 0x0022a400080211ff */
[----:B--2---:R-:W-:Y:S05]  /*98e0*/  @!P1 NANOSLEEP.SYNCS 0x989680 ;  /* 0x009896800000995d */ /* 0x004fea0003900000 */
[----:B------:R-:W2:Y:S02]  /*98f0*/  @!P1 SYNCS.PHASECHK.TRANS64 P1, [R0+URZ+0xf0], R4 ;  /* 0x0000f004000095a7 */ /* 0x000ea400080210ff */
[----:B--2---:R-:W-:Y:S05]  /*9900*/  @!P1 BRA `(.L_x_50) ;  /* 0xfffffffc00f09947 */ /* 0x004fea000383ffff */
[----:B------:R-:W-:Y:S05]  /*9910*/  BRA `(.L_x_157) ;  /* 0xffffff9000bc7947 */ /* 0x000fea000383ffff */
.L_x_53:
[----:B------:R-:W-:-:S07]  /*9920*/  MOV R0, UR5 ;  /* 0x0000000500007c02 */ /* 0x000fce0008000f00 */
.L_x_158:
[----:B-1----:R1:W2:Y:S02]  /*9930*/  SYNCS.PHASECHK.TRANS64.TRYWAIT P0, [R0+URZ+0x100], R2 ;  /* 0x00010002000075a7 */ /* 0x0022a400080011ff */
[----:B--2---:R-:W-:Y:S05]  /*9940*/  @!P0 NANOSLEEP.SYNCS 0x989680 ;  /* 0x009896800000895d */ /* 0x004fea0003900000 */
[----:B------:R-:W2:Y:S02]  /*9950*/  @!P0 SYNCS.PHASECHK.TRANS64 P0, [R0+URZ+0x100], R2 ;  /* 0x00010002000085a7 */ /* 0x000ea400080010ff */
[----:B--2---:R-:W-:Y:S05]  /*9960*/  @!P0 BRA `(.L_x_158) ;  /* 0xfffffffc00f08947 */ /* 0x004fea000383ffff */
[----:B------:R-:W-:Y:S05]  /*9970*/  BRA `(.L_x_52) ;  /* 0xffffff9400107947 */ /* 0x000fea000383ffff */
.L_x_60:
[----:B-1----:R1:W2:Y:S02]  /*9980*/  SYNCS.PHASECHK.TRANS64.TRYWAIT P1, [R0+URZ+0xf0], R2 ;  /* 0x0000f002000075a7 */ /* 0x0022a400080211ff */
[----:B--2---:R-:W-:Y:S05]  /*9990*/  @!P1 NANOSLEEP.SYNCS 0x989680 ;  /* 0x009896800000995d */ /* 0x004fea0003900000 */
[----:B------:R-:W2:Y:S02]  /*99a0*/  @!P1 SYNCS.PHASECHK.TRANS64 P1, [R0+URZ+0xf0], R2 ;  /* 0x0000f002000095a7 */ /* 0x000ea400080210ff */
[----:B--2---:R-:W-:Y:S05]  /*99b0*/  @!P1 BRA `(.L_x_60) ;  /* 0xfffffffc00f09947 */ /* 0x004fea000383ffff */
[----:B------:R-:W-:Y:S05]  /*99c0*/  BRA `(.L_x_159) ;  /* 0xffffff9800707947 */ /* 0x000fea000383ffff */
.L_x_61:
[----:B------:R-:W-:-:S07]  /*99d0*/  MOV R2, UR8 ;  /* 0x0000000800027c02 */ /* 0x000fce0008000f00 */
.L_x_160:
[----:B-1----:R1:W2:Y:S02]  /*99e0*/  SYNCS.PHASECHK.TRANS64.TRYWAIT P0, [R2+URZ+0x130], R0 ;  /* 0x00013000020075a7 */ /* 0x0022a400080011ff */
[----:B--2---:R-:W-:Y:S05]  /*99f0*/  @!P0 NANOSLEEP.SYNCS 0x989680 ;  /* 0x009896800000895d */ /* 0x004fea0003900000 */
[----:B------:R-:W2:Y:S02]  /*9a00*/  @!P0 SYNCS.PHASECHK.TRANS64 P0, [R2+URZ+0x130], R0 ;  /* 0x00013000020085a7 */ /* 0x000ea400080010ff */
[----:B--2---:R-:W-:Y:S05]  /*9a10*/  @!P0 BRA `(.L_x_160) ;  /* 0xfffffffc00f08947 */ /* 0x004fea000383ffff */
[----:B------:R-:W-:Y:S05]  /*9a20*/  BRA `(.L_x_161) ;  /* 0xffffff9800c07947 */ /* 0x000fea000383ffff */
.L_x_64:
[----:B------:R-:W-:Y:S07]  /*9a30*/  MOV R0, UR7 ;  /* 0x0000000700007c02 */ /* 0x000fee0008000f00 */
.L_x_162:
[----:B-1----:R1:W2:Y:S02]  /*9a40*/  SYNCS.PHASECHK.TRANS64.TRYWAIT P0, [R0+URZ], R2 ;  /* 0x00000002000075a7 */ /* 0x0022a400080011ff */
[----:B--2---:R-:W-:Y:S05]  /*9a50*/  @!P0 NANOSLEEP.SYNCS 0x989680 ;  /* 0x009896800000895d */ /* 0x004fea0003900000 */
[----:B------:R-:W2:Y:S02]  /*9a60*/  @!P0 SYNCS.PHASECHK.TRANS64 P0, [R0+URZ], R2 ;  /* 0x00000002000085a7 */ /* 0x000ea400080010ff */
[----:B--2---:R-:W-:Y:S05]  /*9a70*/  @!P0 BRA `(.L_x_162) ;  /* 0xfffffffc00f08947 */ /* 0x004fea000383ffff */
[----:B------:R-:W-:Y:S05]  /*9a80*/  BRA `(.L_x_63) ;  /* 0xffffff9800dc7947 */ /* 0x000fea000383ffff */
.L_x_67:
[----:B------:R-:W-:-:S07]  /*9a90*/  MOV R0, UR5 ;  /* 0x0000000500007c02 */ /* 0x000fce0008000f00 */
.L_x_163:
[----:B--2---:R2:W3:Y:S02]  /*9aa0*/  SYNCS.PHASECHK.TRANS64.TRYWAIT P0, [R0+URZ], R2 ;  /* 0x00000002000075a7 */ /* 0x0044e400080011ff */
[----:B---3--:R-:W-:Y:S05]  /*9ab0*/  @!P0 NANOSLEEP.SYNCS 0x989680 ;  /* 0x009896800000895d */ /* 0x008fea0003900000 */
[----:B------:R-:W3:Y:S02]  /*9ac0*/  @!P0 SYNCS.PHASECHK.TRANS64 P0, [R0+URZ], R2 ;  /* 0x00000002000085a7 */ /* 0x000ee400080010ff */
[----:B---3--:R-:W-:Y:S05]  /*9ad0*/  @!P0 BRA `(.L_x_163) ;  /* 0xfffffffc00f08947 */ /* 0x008fea000383ffff */
[----:B------:R-:W-:Y:S05]  /*9ae0*/  BRA `(.L_x_164) ;  /* 0xffffff9c00907947 */ /* 0x000fea000383ffff */
.L_x_68:
[----:B------:R-:W-:-:S07]  /*9af0*/  MOV R0, UR5 ;  /* 0x0000000500007c02 */ /* 0x000fce0008000f00 */
.L_x_165:
[----:B-1----:R1:W2:Y:S02]  /*9b00*/  SYNCS.PHASECHK.TRANS64.TRYWAIT P0, [R0+URZ], R3 ;  /* 0x00000003000075a7 */ /* 0x0022a400080011ff */
[----:B--2---:R-:W-:Y:S05]  /*9b10*/  @!P0 NANOSLEEP.SYNCS 0x989680 ;  /* 0x009896800000895d */ /* 0x004fea0003900000 */
[----:B------:R-:W2:Y:S02]  /*9b20*/  @!P0 SYNCS.PHASECHK.TRANS64 P0, [R0+URZ], R3 ;  /* 0x00000003000085a7 */ /* 0x000ea400080010ff */
[----:B--2---:R-:W-:Y:S05]  /*9b30*/  @!P0 BRA `(.L_x_165) ;  /* 0xfffffffc00f08947 */ /* 0x004fea000383ffff */
[----:B------:R-:W-:Y:S05]  /*9b40*/  BRA `(.L_x_166) ;  /* 0xffffff9c009c7947 */ /* 0x000fea000383ffff */
.L_x_69:
[----:B------:R-:W-:-:S07]  /*9b50*/  MOV R0, UR5 ;  /* 0x0000000500007c02 */ /* 0x000fce0008000f00 */
.L_x_167:
[----:B-1----:R1:W2:Y:S02]  /*9b60*/  SYNCS.PHASECHK.TRANS64.TRYWAIT P0, [R0+URZ], R3 ;  /* 0x00000003000075a7 */ /* 0x0022a400080011ff */
[----:B--2---:R-:W-:Y:S05]  /*9b70*/  @!P0 NANOSLEEP.SYNCS 0x989680 ;  /* 0x009896800000895d */ /* 0x004fea0003900000 */
[----:B------:R-:W2:Y:S02]  /*9b80*/  @!P0 SYNCS.PHASECHK.TRANS64 P0, [R0+URZ], R3 ;  /* 0x00000003000085a7 */ /* 0x000ea400080010ff */
[----:B--2---:R-:W-:Y:S05]  /*9b90*/  @!P0 BRA `(.L_x_167) ;  /* 0xfffffffc00f08947 */ /* 0x004fea000383ffff */
[----:B------:R-:W-:Y:S05]  /*9ba0*/  BRA `(.L_x_168) ;  /* 0xffffff9c00a87947 */ /* 0x000fea000383ffff */
.L_x_70:
[----:B-1----:R-:W-:-:S07]  /*9bb0*/  MOV R0, UR7 ;  /* 0x0000000700007c02 */ /* 0x002fce0008000f00 */
.L_x_169:
[----:B-1----:R1:W2:Y:S02]  /*9bc0*/  SYNCS.PHASECHK.TRANS64.TRYWAIT P0, [R0+URZ], R2 ;  /* 0x00000002000075a7 */ /* 0x0022a400080011ff */
[----:B--2---:R-:W-:Y:S05]  /*9bd0*/  @!P0 NANOSLEEP.SYNCS 0x989680 ;  /* 0x009896800000895d */ /* 0x004fea0003900000 */
[----:B------:R-:W2:Y:S02]  /*9be0*/  @!P0 SYNCS.PHASECHK.TRANS64 P0, [R0+URZ], R2 ;  /* 0x00000002000085a7 */ /* 0x000ea400080010ff */
[----:B--2---:R-:W-:Y:S05]  /*9bf0*/  @!P0 BRA `(.L_x_169) ;  /* 0xfffffffc00f08947 */ /* 0x004fea000383ffff */
[----:B------:R-:W-:Y:S05]  /*9c00*/  BRA `(.L_x_170) ;  /* 0xffffff9c00b47947 */ /* 0x000fea000383ffff */
.L_x_75:
[----:B--2---:R2:W3:Y:S02]  /*9c10*/  SYNCS.PHASECHK.TRANS64.TRYWAIT P0, [R0+URZ+0xf0], R2 ;  /* 0x0000f002000075a7 */ /* 0x0044e400080011ff */
[----:B---3--:R-:W-:Y:S05]  /*9c20*/  @!P0 NANOSLEEP.SYNCS 0x989680 ;  /* 0x009896800000895d */ /* 0x008fea0003900000 */
[----:B------:R-:W3:Y:S02]  /*9c30*/  @!P0 SYNCS.PHASECHK.TRANS64 P0, [R0+URZ+0xf0], R2 ;  /* 0x0000f002000085a7 */ /* 0x000ee400080010ff */
[----:B---3--:R-:W-:Y:S05]  /*9c40*/  @!P0 BRA `(.L_x_75) ;  /* 0xfffffffc00f08947 */ /* 0x008fea000383ffff */
[----:B------:R-:W-:Y:S05]  /*9c50*/  BRA `(.L_x_171) ;  /* 0xffffffa000c07947 */ /* 0x000fea000383ffff */
.L_x_78:
[----:B------:R-:W-:Y:S07]  /*9c60*/  MOV R0, UR7 ;  /* 0x0000000700007c02 */ /* 0x000fee0008000f00 */
.L_x_172:
[----:B--2---:R2:W3:Y:S02]  /*9c70*/  SYNCS.PHASECHK.TRANS64.TRYWAIT P0, [R0+URZ+0xe8], R2 ;  /* 0x0000e802000075a7 */ /* 0x0044e400080011ff */
[----:B---3--:R-:W-:Y:S05]  /*9c80*/  @!P0 NANOSLEEP.SYNCS 0x989680 ;  /* 0x009896800000895d */ /* 0x008fea0003900000 */
[----:B------:R-:W3:Y:S02]  /*9c90*/  @!P0 SYNCS.PHASECHK.TRANS64 P0, [R0+URZ+0xe8], R2 ;  /* 0x0000e802000085a7 */ /* 0x000ee400080010ff */
[----:B---3--:R-:W-:Y:S05]  /*9ca0*/  @!P0 BRA `(.L_x_172) ;  /* 0xfffffffc00f08947 */ /* 0x008fea000383ffff */
[----:B------:R-:W-:Y:S05]  /*9cb0*/  BRA `(.L_x_77) ;  /* 0xffffffa400a07947 */ /* 0x000fea000383ffff */
.L_x_81:
[----:B------:R-:W-:Y:S07]  /*9cc0*/  MOV R0, UR7 ;  /* 0x0000000700007c02 */ /* 0x000fee0008000f00 */
.L_x_173:
[----:B-1----:R1:W2:Y:S02]  /*9cd0*/  SYNCS.PHASECHK.TRANS64.TRYWAIT P0, [R0+URZ+0xc0], R14 ;  /* 0x0000c00e000075a7 */ /* 0x0022a400080011ff */
[----:B--2---:R-:W-:Y:S05]  /*9ce0*/  @!P0 NANOSLEEP.SYNCS 0x989680 ;  /* 0x009896800000895d */ /* 0x004fea0003900000 */
[----:B------:R-:W2:Y:S02]  /*9cf0*/  @!P0 SYNCS.PHASECHK.TRANS64 P0, [R0+URZ+0xc0], R14 ;  /* 0x0000c00e000085a7 */ /* 0x000ea400080010ff */
[----:B--2---:R-:W-:Y:S05]  /*9d00*/  @!P0 BRA `(.L_x_173) ;  /* 0xfffffffc00f08947 */ /* 0x004fea000383ffff */
[----:B------:R-:W-:Y:S05]  /*9d10*/  BRA `(.L_x_174) ;  /* 0xffffffa800187947 */ /* 0x000fea000383ffff */
.L_x_82:
[----:B------:R-:W-:Y:S07]  /*9d20*/  MOV R0, UR7 ;  /* 0x0000000700007c02 */ /* 0x000fee0008000f00 */
.L_x_175:
[----:B-1----:R1:W2:Y:S02]  /*9d30*/  SYNCS.PHASECHK.TRANS64.TRYWAIT P0, [R0+URZ+0xc8], R14 ;  /* 0x0000c80e000075a7 */ /* 0x0022a400080011ff */
[----:B--2---:R-:W-:Y:S05]  /*9d40*/  @!P0 NANOSLEEP.SYNCS 0x989680 ;  /* 0x009896800000895d */ /* 0x004fea0003900000 */
[----:B------:R-:W2:Y:S02]  /*9d50*/  @!P0 SYNCS.PHASECHK.TRANS64 P0, [R0+URZ+0xc8], R14 ;  /* 0x0000c80e000085a7 */ /* 0x000ea400080010ff */
[----:B--2---:R-:W-:Y:S05]  /*9d60*/  @!P0 BRA `(.L_x_175) ;  /* 0xfffffffc00f08947 */ /* 0x004fea000383ffff */
[----:B------:R-:W-:Y:S05]  /*9d70*/  BRA `(.L_x_176) ;  /* 0xffffffa800507947 */ /* 0x000fea000383ffff */
.L_x_83:
[----:B------:R-:W-:Y:S07]  /*9d80*/  MOV R0, UR7 ;  /* 0x0000000700007c02 */ /* 0x000fee0008000f00 */
.L_x_177:
[----:B-1----:R1:W2:Y:S02]  /*9d90*/  SYNCS.PHASECHK.TRANS64.TRYWAIT P0, [R0+URZ+0xd0], R14 ;  /* 0x0000d00e000075a7 */ /* 0x0022a400080011ff */
[----:B--2---:R-:W-:Y:S05]  /*9da0*/  @!P0 NANOSLEEP.SYNCS 0x989680 ;  /* 0x009896800000895d */ /* 0x004fea0003900000 */
[----:B------:R-:W2:Y:S02]  /*9db0*/  @!P0 SYNCS.PHASECHK.TRANS64 P0, [R0+URZ+0xd0], R14 ;  /* 0x0000d00e000085a7 */ /* 0x000ea400080010ff */
[----:B--2---:R-:W-:Y:S05]  /*9dc0*/  @!P0 BRA `(.L_x_177) ;  /* 0xfffffffc00f08947 */ /* 0x004fea000383ffff */
[----:B------:R-:W-:Y:S05]  /*9dd0*/  BRA `(.L_x_178) ;  /* 0xffffffa800947947 */ /* 0x000fea000383ffff */
.L_x_84:
[----:B------:R-:W-:Y:S07]  /*9de0*/  MOV R0, UR7 ;  /* 0x0000000700007c02 */ /* 0x000fee0008000f00 */
.L_x_179:
[----:B-1----:R1:W2:Y:S02]  /*9df0*/  SYNCS.PHASECHK.TRANS64.TRYWAIT P0, [R0+URZ+0xd8], R14 ;  /* 0x0000d80e000075a7 */ /* 0x0022a400080011ff */
[----:B--2---:R-:W-:Y:S05]  /*9e00*/  @!P0 NANOSLEEP.SYNCS 0x989680 ;  /* 0x009896800000895d */ /* 0x004fea0003900000 */
[----:B------:R-:W2:Y:S02]  /*9e10*/  @!P0 SYNCS.PHASECHK.TRANS64 P0, [R0+URZ+0xd8], R14 ;  /* 0x0000d80e000085a7 */ /* 0x000ea400080010ff */
[----:B--2---:R-:W-:Y:S05]  /*9e20*/  @!P0 BRA `(.L_x_179) ;  /* 0xfffffffc00f08947 */ /* 0x004fea000383ffff */
[----:B------:R-:W-:Y:S05]  /*9e30*/  BRA `(.L_x_180) ;  /* 0xffffffac00187947 */ /* 0x000fea000383ffff */
.L_x_86:
[----:B------:R-:W-:-:S07]  /*9e40*/  MOV R0, UR7 ;  /* 0x0000000700007c02 */ /* 0x000fce0008000f00 */
.L_x_181:
[----:B-1----:R1:W3:Y:S02]  /*9e50*/  SYNCS.PHASECHK.TRANS64.TRYWAIT P0, [R0+URZ+0xc0], R2 ;  /* 0x0000c002000075a7 */ /* 0x0022e400080011ff */
[----:B---3--:R-:W-:Y:S05]  /*9e60*/  @!P0 NANOSLEEP.SYNCS 0x989680 ;  /* 0x009896800000895d */ /* 0x008fea0003900000 */
[----:B------:R-:W3:Y:S02]  /*9e70*/  @!P0 SYNCS.PHASECHK.TRANS64 P0, [R0+URZ+0xc0], R2 ;  /* 0x0000c002000085a7 */ /* 0x000ee400080010ff */
[----:B---3--:R-:W-:Y:S05]  /*9e80*/  @!P0 BRA `(.L_x_181) ;  /* 0xfffffffc00f08947 */ /* 0x008fea000383ffff */
[----:B------:R-:W-:Y:S05]  /*9e90*/  BRA `(.L_x_182) ;  /* 0xffffffac00887947 */ /* 0x000fea000383ffff */
.L_x_87:
[----:B-1----:R-:W-:-:S07]  /*9ea0*/  MOV R0, UR7 ;  /* 0x0000000700007c02 */ /* 0x002fce0008000f00 */
.L_x_183:
[----:B-1----:R1:W3:Y:S02]  /*9eb0*/  SYNCS.PHASECHK.TRANS64.TRYWAIT P0, [R0+URZ+0xc8], R2 ;  /* 0x0000c802000075a7 */ /* 0x0022e400080011ff */
[----:B---3--:R-:W-:Y:S05]  /*9ec0*/  @!P0 NANOSLEEP.SYNCS 0x989680 ;  /* 0x009896800000895d */ /* 0x008fea0003900000 */
[----:B------:R-:W3:Y:S02]  /*9ed0*/  @!P0 SYNCS.PHASECHK.TRANS64 P0, [R0+URZ+0xc8], R2 ;  /* 0x0000c802000085a7 */ /* 0x000ee400080010ff */
[----:B---3--:R-:W-:Y:S05]  /*9ee0*/  @!P0 BRA `(.L_x_183) ;  /* 0xfffffffc00f08947 */ /* 0x008fea000383ffff */
[----:B------:R-:W-:Y:S05]  /*9ef0*/  BRA `(.L_x_184) ;  /* 0xffffffac00787947 */ /* 0x000fea000383ffff */
.L_x_88:
[----:B-1----:R-:W-:-:S07]  /*9f00*/  MOV R0, UR7 ;  /* 0x0000000700007c02 */ /* 0x002fce0008000f00 */
.L_x_185:
[----:B-1----:R1:W3:Y:S02]  /*9f10*/  SYNCS.PHASECHK.TRANS64.TRYWAIT P0, [R0+URZ+0xd0], R2 ;  /* 0x0000d002000075a7 */ /* 0x0022e400080011ff */
[----:B---3--:R-:W-:Y:S05]  /*9f20*/  @!P0 NANOSLEEP.SYNCS 0x989680 ;  /* 0x009896800000895d */ /* 0x008fea0003900000 */
[----:B------:R-:W3:Y:S02]  /*9f30*/  @!P0 SYNCS.PHASECHK.TRANS64 P0, [R0+URZ+0xd0], R2 ;  /* 0x0000d002000085a7 */ /* 0x000ee400080010ff */
[----:B---3--:R-:W-:Y:S05]  /*9f40*/  @!P0 BRA `(.L_x_185) ;  /* 0xfffffffc00f08947 */ /* 0x008fea000383ffff */
[----:B------:R-:W-:Y:S05]  /*9f50*/  BRA `(.L_x_186) ;  /* 0xffffffac00687947 */ /* 0x000fea000383ffff */
.L_x_90:
[----:B--2---:R2:W4:Y:S02]  /*9f60*/  SYNCS.PHASECHK.TRANS64.TRYWAIT P0, [R0+URZ+0xf0], R2 ;  /* 0x0000f002000075a7 */ /* 0x00452400080011ff */
[----:B----4-:R-:W-:Y:S05]  /*9f70*/  @!P0 NANOSLEEP.SYNCS 0x989680 ;  /* 0x009896800000895d */ /* 0x010fea0003900000 */
[----:B------:R-:W4:Y:S02]  /*9f80*/  @!P0 SYNCS.PHASECHK.TRANS64 P0, [R0+URZ+0xf0], R2 ;  /* 0x0000f002000085a7 */ /* 0x000f2400080010ff */
[----:B----4-:R-:W-:Y:S05]  /*9f90*/  @!P0 BRA `(.L_x_90) ;  /* 0xfffffffc00f08947 */ /* 0x010fea000383ffff */
[----:B------:R-:W-:Y:S05]  /*9fa0*/  BRA `(.L_x_187) ;  /* 0xffffffb000347947 */ /* 0x000fea000383ffff */
.L_x_101:
[----:B-1----:R1:W3:Y:S02]  /*9fb0*/  SYNCS.PHASECHK.TRANS64.TRYWAIT P1, [R2+URZ+0xa0], R0 ;  /* 0x0000a000020075a7 */ /* 0x0022e400080211ff */
[----:B---3--:R-:W-:Y:S05]  /*9fc0*/  @!P1 NANOSLEEP.SYNCS 0x989680 ;  /* 0x009896800000995d */ /* 0x008fea0003900000 */
[----:B------:R-:W3:Y:S02]  /*9fd0*/  @!P1 SYNCS.PHASECHK.TRANS64 P1, [R2+URZ+0xa0], R0 ;  /* 0x0000a000020095a7 */ /* 0x000ee400080210ff */
[----:B---3--:R-:W-:Y:S05]  /*9fe0*/  @!P1 BRA `(.L_x_101) ;  /* 0xfffffffc00f09947 */ /* 0x008fea000383ffff */
[----:B------:R-:W-:Y:S05]  /*9ff0*/  BRA `(.L_x_100) ;  /* 0xffffffbc004c7947 */ /* 0x000fea000383ffff */
.L_x_103:
[----:B-1----:R1:W2:Y:S02]  /*a000*/  SYNCS.PHASECHK.TRANS64.TRYWAIT P0, [R113+URZ+0x110], R3 ;  /* 0x00011003710075a7 */ /* 0x0022a400080011ff */
[----:B--2---:R-:W-:Y:S05]  /*a010*/  @!P0 NANOSLEEP.SYNCS 0x989680 ;  /* 0x009896800000895d */ /* 0x004fea0003900000 */
[----:B------:R-:W2:Y:S02]  /*a020*/  @!P0 SYNCS.PHASECHK.TRANS64 P0, [R113+URZ+0x110], R3 ;  /* 0x00011003710085a7 */ /* 0x000ea400080010ff */
[----:B--2---:R-:W-:Y:S05]  /*a030*/  @!P0 BRA `(.L_x_103) ;  /* 0xfffffffc00f08947 */ /* 0x004fea000383ffff */
[----:B------:R-:W-:Y:S05]  /*a040*/  BRA `(.L_x_102) ;  /* 0xffffffbc00a07947 */ /* 0x000fea000383ffff */
.L_x_111:
[----:B--2---:R2:W3:Y:S02]  /*a050*/  SYNCS.PHASECHK.TRANS64.TRYWAIT P0, [R0+URZ+0xa0], R3 ;  /* 0x0000a003000075a7 */ /* 0x0044e400080011ff */
[----:B---3--:R-:W-:Y:S05]  /*a060*/  @!P0 NANOSLEEP.SYNCS 0x989680 ;  /* 0x009896800000895d */ /* 0x008fea0003900000 */
[----:B------:R-:W3:Y:S02]  /*a070*/  @!P0 SYNCS.PHASECHK.TRANS64 P0, [R0+URZ+0xa0], R3 ;  /* 0x0000a003000085a7 */ /* 0x000ee400080010ff */
[----:B---3--:R-:W-:Y:S05]  /*a080*/  @!P0 BRA `(.L_x_111) ;  /* 0xfffffffc00f08947 */ /* 0x008fea000383ffff */
[----:B------:R-:W-:Y:S05]  /*a090*/  BRA `(.L_x_110) ;  /* 0xffffffc800907947 */ /* 0x000fea000383ffff */
.L_x_119:
[----:B--2---:R2:W3:Y:S02]  /*a0a0*/  SYNCS.PHASECHK.TRANS64.TRYWAIT P0, [R0+URZ+0xa0], R4 ;  /* 0x0000a004000075a7 */ /* 0x0044e400080011ff */
[----:B---3--:R-:W-:Y:S05]  /*a0b0*/  @!P0 NANOSLEEP.SYNCS 0x989680 ;  /* 0x009896800000895d */ /* 0x008fea0003900000 */
[----:B------:R-:W3:Y:S02]  /*a0c0*/  @!P0 SYNCS.PHASECHK.TRANS64 P0, [R0+URZ+0xa0], R4 ;  /* 0x0000a004000085a7 */ /* 0x000ee400080010ff */
[----:B---3--:R-:W-:Y:S05]  /*a0d0*/  @!P0 BRA `(.L_x_119) ;  /* 0xfffffffc00f08947 */ /* 0x008fea000383ffff */
[----:B------:R-:W-:Y:S05]  /*a0e0*/  BRA `(.L_x_118) ;  /* 0xffffffd400d47947 */ /* 0x000fea000383ffff */
.L_x_127:
[----:B--2---:R2:W3:Y:S02]  /*a0f0*/  SYNCS.PHASECHK.TRANS64.TRYWAIT P0, [R0+URZ+0xa0], R4 ;  /* 0x0000a004000075a7 */ /* 0x0044e400080011ff */
[----:B---3--:R-:W-:Y:S05]  /*a100*/  @!P0 NANOSLEEP.SYNCS 0x989680 ;  /* 0x009896800000895d */ /* 0x008fea0003900000 */
[----:B------:R-:W3:Y:S02]  /*a110*/  @!P0 SYNCS.PHASECHK.TRANS64 P0, [R0+URZ+0xa0], R4 ;  /* 0x0000a004000085a7 */ /* 0x000ee400080010ff */
[----:B---3--:R-:W-:Y:S05]  /*a120*/  @!P0 BRA `(.L_x_127) ;  /* 0xfffffffc00f08947 */ /* 0x008fea000383ffff */
[----:B------:R-:W-:Y:S05]  /*a130*/  BRA `(.L_x_126) ;  /* 0xffffffe400247947 */ /* 0x000fea000383ffff */
        .weak           $__internal_0_$__cuda_sm10x_tcgen05_guardrail_trap_col_being_dealloced_not_returned_by_alloc
        .type           $__internal_0_$__cuda_sm10x_tcgen05_guardrail_trap_col_being_dealloced_not_returned_by_alloc,@function
        .size           $__internal_0_$__cuda_sm10x_tcgen05_guardrail_trap_col_being_dealloced_not_returned_by_alloc,($__internal_1_$__cuda_sm10x_tcgen05_guardrail_trap_phase_invalid_during_alloc - $__internal_0_$__cuda_sm10x_tcgen05_guardrail_trap_col_being_dealloced_not_returned_by_alloc)
$__internal_0_$__cuda_sm10x_tcgen05_guardrail_trap_col_being_dealloced_not_returned_by_alloc:
[----:B------:R-:W-:Y:S05]  /*a140*/  BPT.TRAP 0x1 ;  /* 0x000000040000795c */ /* 0x000fea0000300000 */
[----:B------:R-:W-:-:S04]  /*a150*/  HFMA2 R3, -RZ, RZ, 0, 0 ;  /* 0x00000000ff037431 */ /* 0x000fc800000001ff */
[----:B------:R-:W-:Y:S05]  /*a160*/  RET.REL.NODEC R2 `(_ZN7cutlass13device_kernelINS_4gemm6kernel13GemmUniversalIN4cute5tupleIJiiiiEEENS1_10collective13CollectiveMmaINS1_35MainloopSm100TmaUmmaWarpSpecializedILi10ELi2ELi4ENS5_IJNS4_1CILi1EEESB_SB_EEEEENS5_IJNSA_ILi64EEENSA_ILi256EEESE_EEENS_12float_e5m2_tENS5_IJlSB_lEEENS_12float_e4m3_tESI_NS4_8TiledMMAINS4_8MMA_AtomIJNS4_10MMA_TraitsINS4_19SM100_MMA_F8F6F4_SSEJSH_SJ_fSE_SF_NS4_17integral_constantINS4_4UMMA5MajorELSQ_0EEESR_NSO_INSP_7ScaleInELSS_0EEEST_EEEEEENS4_6LayoutISC_NS5_IJNSA_ILi0EEESX_SX_EEEEENS5_IJNS4_10UnderscoreES10_S10_EEEEENS4_13SM90_TMA_LOADENS4_14ComposedLayoutINS4_7SwizzleILi2ELi4ELi3EEENS4_18smem_ptr_flag_bitsILi8EEENSW_INS5_IJNSA_ILi8EEESE_EEENS5_IJSE_SB_EEEEEEEvNS4_8identityES13_S1D_vS1E_EENS_8epilogue10collective18CollectiveEpilogueINS1G_23Sm100TmaWarpSpecializedILi4ELi2ELi32ELb0ELb0EEEJSG_NS5_IJNSW_ISE_SB_EES1L_EEESH_SI_SH_SI_NS1G_6fusion15FusionCallbacksIS1K_NS1N_17LinearCombinationISH_fSH_fLNS_15FloatRoundStyleE2EEESG_S1M_JEEENS4_5SM1004TMEM4LOAD26SM100_TMEM_LOAD_16dp32b32xES13_S1D_NS4_39AutoVectorizingCopyWithAssumedAlignmentILi128EEENS4_14SM90_TMA_STOREES1D_S1Y_S1Y_EEEvvEEEEvNT_6ParamsE) ;  /* 0xffffff5c02a47950 */ /* 0x000fea0003c3ffff */
        .weak           $__internal_1_$__cuda_sm10x_tcgen05_guardrail_trap_phase_invalid_during_alloc
        .type           $__internal_1_$__cuda_sm10x_tcgen05_guardrail_trap_phase_invalid_during_alloc,@function
        .size           $__internal_1_$__cuda_sm10x_tcgen05_guardrail_trap_phase_invalid_during_alloc,($__internal_2_$__cuda_sm10x_tcgen05_guardrail_trap_unallocated_columns_being_dealloced - $__internal_1_$__cuda_sm10x_tcgen05_guardrail_trap_phase_invalid_during_alloc)
$__internal_1_$__cuda_sm10x_tcgen05_guardrail_trap_phase_invalid_during_alloc:
[----:B------:R-:W-:Y:S05]  /*a170*/  BPT.TRAP 0x1 ;  /* 0x000000040000795c */ /* 0x000fea0000300000 */
[----:B------:R-:W-:-:S04]  /*a180*/  MOV R3, 0x0 ;  /* 0x0000000000037802 */ /* 0x000fc80000000f00 */
[----:B------:R-:W-:Y:S05]  /*a190*/  RET.REL.NODEC R2 `(_ZN7cutlass13device_kernelINS_4gemm6kernel13GemmUniversalIN4cute5tupleIJiiiiEEENS1_10collective13CollectiveMmaINS1_35MainloopSm100TmaUmmaWarpSpecializedILi10ELi2ELi4ENS5_IJNS4_1CILi1EEESB_SB_EEEEENS5_IJNSA_ILi64EEENSA_ILi256EEESE_EEENS_12float_e5m2_tENS5_IJlSB_lEEENS_12float_e4m3_tESI_NS4_8TiledMMAINS4_8MMA_AtomIJNS4_10MMA_TraitsINS4_19SM100_MMA_F8F6F4_SSEJSH_SJ_fSE_SF_NS4_17integral_constantINS4_4UMMA5MajorELSQ_0EEESR_NSO_INSP_7ScaleInELSS_0EEEST_EEEEEENS4_6LayoutISC_NS5_IJNSA_ILi0EEESX_SX_EEEEENS5_IJNS4_10UnderscoreES10_S10_EEEEENS4_13SM90_TMA_LOADENS4_14ComposedLayoutINS4_7SwizzleILi2ELi4ELi3EEENS4_18smem_ptr_flag_bitsILi8EEENSW_INS5_IJNSA_ILi8EEESE_EEENS5_IJSE_SB_EEEEEEEvNS4_8identityES13_S1D_vS1E_EENS_8epilogue10collective18CollectiveEpilogueINS1G_23Sm100TmaWarpSpecializedILi4ELi2ELi32ELb0ELb0EEEJSG_NS5_IJNSW_ISE_SB_EES1L_EEESH_SI_SH_SI_NS1G_6fusion15FusionCallbacksIS1K_NS1N_17LinearCombinationISH_fSH_fLNS_15FloatRoundStyleE2EEESG_S1M_JEEENS4_5SM1004TMEM4LOAD26SM100_TMEM_LOAD_16dp32b32xES13_S1D_NS4_39AutoVectorizingCopyWithAssumedAlignmentILi128EEENS4_14SM90_TMA_STOREES1D_S1Y_S1Y_EEEvvEEEEvNT_6ParamsE) ;  /* 0xffffff5c02987950 */ /* 0x000fea0003c3ffff */
        .weak           $__internal_2_$__cuda_sm10x_tcgen05_guardrail_trap_unallocated_columns_being_dealloced
        .type           $__internal_2_$__cuda_sm10x_tcgen05_guardrail_trap_unallocated_columns_being_dealloced,@function
        .size           $__internal_2_$__cuda_sm10x_tcgen05_guardrail_trap_unallocated_columns_being_dealloced,(.L_x_189 - $__internal_2_$__cuda_sm10x_tcgen05_guardrail_trap_unallocated_columns_being_dealloced)
$__internal_2_$__cuda_sm10x_tcgen05_guardrail_trap_unallocated_columns_being_dealloced:
[----:B------:R-:W-:Y:S05]  /*a1a0*/  BPT.TRAP 0x1 ;  /* 0x000000040000795c */ /* 0x000fea0000300000 */
[----:B------:R-:W-:-:S04]  /*a1b0*/  HFMA2 R3, -RZ, RZ, 0, 0 ;  /* 0x00000000ff037431 */ /* 0x000fc800000001ff */
[----:B------:R-:W-:Y:S05]  /*a1c0*/  RET.REL.NODEC R2 `(_ZN7cutlass13device_kernelINS_4gemm6kernel13GemmUniversalIN4cute5tupleIJiiiiEEENS1_10collective13CollectiveMmaINS1_35MainloopSm100TmaUmmaWarpSpecializedILi10ELi2ELi4ENS5_IJNS4_1CILi1EEESB_SB_EEEEENS5_IJNSA_ILi64EEENSA_ILi256EEESE_EEENS_12float_e5m2_tENS5_IJlSB_lEEENS_12float_e4m3_tESI_NS4_8TiledMMAINS4_8MMA_AtomIJNS4_10MMA_TraitsINS4_19SM100_MMA_F8F6F4_SSEJSH_SJ_fSE_SF_NS4_17integral_constantINS4_4UMMA5MajorELSQ_0EEESR_NSO_INSP_7ScaleInELSS_0EEEST_EEEEEENS4_6LayoutISC_NS5_IJNSA_ILi0EEESX_SX_EEEEENS5_IJNS4_10UnderscoreES10_S10_EEEEENS4_13SM90_TMA_LOADENS4_14ComposedLayoutINS4_7SwizzleILi2ELi4ELi3EEENS4_18smem_ptr_flag_bitsILi8EEENSW_INS5_IJNSA_ILi8EEESE_EEENS5_IJSE_SB_EEEEEEEvNS4_8identityES13_S1D_vS1E_EENS_8epilogue10collective18CollectiveEpilogueINS1G_23Sm100TmaWarpSpecializedILi4ELi2ELi32ELb0ELb0EEEJSG_NS5_IJNSW_ISE_SB_EES1L_EEESH_SI_SH_SI_NS1G_6fusion15FusionCallbacksIS1K_NS1N_17LinearCombinationISH_fSH_fLNS_15FloatRoundStyleE2EEESG_S1M_JEEENS4_5SM1004TMEM4LOAD26SM100_TMEM_LOAD_16dp32b32xES13_S1D_NS4_39AutoVectorizingCopyWithAssumedAlignmentILi128EEENS4_14SM90_TMA_STOREES1D_S1Y_S1Y_EEEvvEEEEvNT_6ParamsE) ;  /* 0xffffff5c028c7950 */ /* 0x000fea0003c3ffff */
.L_x_188:
[----:B------:R-:W-:-:S00]  /*a1d0*/  BRA `(.L_x_188) ;  /* 0xfffffffc00fc7947 */ /* 0x000fc0000383ffff */
[----:B------:R-:W-:-:S00]  /*a1e0*/  NOP ;  /* 0x0000000000007918 */ /* 0x000fc00000000000 */
        /* <DEDUP_REMOVED lines=9> */
.L_x_189:


//--------------------- .nv.global.init           --------------------------
	.section	.nv.global.init,"aw",@progbits
.nv.global.init:
	.type		$str$27,@object
	.size		$str$27,($str$28 - $str$27)
$str$27:
        /*0000*/ 	.byte	0x28, 0x61, 0x64, 0x64, 0x72, 0x65, 0x73, 0x73, 0x20, 0x26, 0x20, 0x6d, 0x61, 0x73, 0x6b, 0x29
        /*0010*/ 	.byte	0x20, 0x3d, 0x3d, 0x20, 0x30, 0x00
	.type		$str$28,@object
	.size		$str$28,($str$26 - $str$28)
$str$28:
        /*0016*/ 	.byte	0x2f, 0x74, 0x6d, 0x70, 0x2f, 0x63, 0x75, 0x74, 0x6c, 0x61, 0x73, 0x73, 0x5f, 0x73, 0x77, 0x65
        /*0026*/ 	.byte	0x65, 0x70, 0x5f, 0x73, 0x72, 0x63, 0x2f, 0x69, 0x6e, 0x63, 0x6c, 0x75, 0x64, 0x65, 0x2f, 0x63
        /*0036*/ 	.byte	0x75, 0x74, 0x65, 0x2f, 0x70, 0x6f, 0x69, 0x6e, 0x74, 0x65, 0x72, 0x5f, 0x66, 0x6c, 0x61, 0x67
        /*0046*/ 	.byte	0x67, 0x65, 0x64, 0x2e, 0x68, 0x70, 0x70, 0x00
	.type		$str$26,@object
	.size		$str$26,($str$25 - $str$26)
$str$26:
        /*004e*/ 	.byte	0x2f, 0x74, 0x6d, 0x70, 0x2f, 0x63, 0x75, 0x74, 0x6c, 0x61, 0x73, 0x73, 0x5f, 0x73, 0x77, 0x65
        /*005e*/ 	.byte	0x65, 0x70, 0x5f, 0x73, 0x72, 0x63, 0x2f, 0x69, 0x6e, 0x63, 0x6c, 0x75, 0x64, 0x65, 0x2f, 0x63
        /*006e*/ 	.byte	0x75, 0x74, 0x65, 0x2f, 0x61, 0x74, 0x6f, 0x6d, 0x2f, 0x63, 0x6f, 0x70, 0x79, 0x5f, 0x74, 0x72
        /*007e*/ 	.byte	0x61, 0x69, 0x74, 0x73, 0x5f, 0x73, 0x6d, 0x31, 0x30, 0x30, 0x2e, 0x68, 0x70, 0x70, 0x00
	.type		$str$25,@object
	.size		$str$25,(__unnamed_1 - $str$25)
$str$25:
        /*008d*/ 	.byte	0x28, 0x28, 0x75, 0x69, 0x6e, 0x74, 0x33, 0x32, 0x5f, 0x74, 0x28, 0x74, 0x68, 0x72, 0x65, 0x61
        /*009d*/ 	.byte	0x64, 0x49, 0x64, 0x78, 0x2e, 0x78, 0x29, 0x20, 0x2f, 0x20, 0x33, 0x32, 0x29, 0x20, 0x25, 0x20
        /*00ad*/ 	.byte	0x34, 0x29, 0x20, 0x3d, 0x3d, 0x20, 0x28, 0x28, 0x28, 0x74, 0x6d, 0x65, 0x6d, 0x5f, 0x61, 0x64
        /*00bd*/ 	.byte	0x64, 0x72, 0x20, 0x3e, 0x3e, 0x20, 0x31, 0x36, 0x29, 0x20, 0x2f, 0x20, 0x33, 0x32, 0x29, 0x20
        /*00cd*/ 	.byte	0x25, 0x20, 0x34, 0x29, 0x00
	.type		__unnamed_1,@object
	.size		__unnamed_1,(__unnamed_2 - __unnamed_1)
__unnamed_1:
        /*00d2*/ 	.byte	0x61, 0x75, 0x74, 0x6f, 0x20, 0x63, 0x75, 0x74, 0x65, 0x3a, 0x3a, 0x61, 0x73, 0x5f, 0x70, 0x6f
        /* <DEDUP_REMOVED lines=24> */
        /*0262*/ 	.byte	0x3c, 0x34, 0x30, 0x39, 0x36, 0x3e, 0x3e, 0x3e, 0x3e, 0x5d, 0x00
	.type		__unnamed_2,@object
	.size		__unnamed_2,(__unnamed_3 - __unnamed_2)
__unnamed_2:
        /* <DEDUP_REMOVED lines=26> */
	.type		__unnamed_3,@object
	.size		__unnamed_3,(.L_3 - __unnamed_3)
__unnamed_3:
        /* <DEDUP_REMOVED lines=40> */
        /*0688*/ 	.byte	0x74, 0x65, 0x3a, 0x3a, 0x43, 0x3c, 0x30, 0x3e, 0x3e, 0x3e, 0x3e, 0x5d, 0x00
.L_3:


//--------------------- .nv.shared._ZN7cutlass13device_kernelINS_4gemm6kernel13GemmUniversalIN4cute5tupleIJiiiiEEENS1_10collective13CollectiveMmaINS1_35MainloopSm100TmaUmmaWarpSpecializedILi10ELi2ELi4ENS5_IJNS4_1CILi1EEESB_SB_EEEEENS5_IJNSA_ILi64EEENSA_ILi256EEESE_EEENS_12float_e5m2_tENS5_IJlSB_lEEENS_12float_e4m3_tESI_NS4_8TiledMMAINS4_8MMA_AtomIJNS4_10MMA_TraitsINS4_19SM100_MMA_F8F6F4_SSEJSH_SJ_fSE_SF_NS4_17integral_constantINS4_4UMMA5MajorELSQ_0EEESR_NSO_INSP_7ScaleInELSS_0EEEST_EEEEEENS4_6LayoutISC_NS5_IJNSA_ILi0EEESX_SX_EEEEENS5_IJNS4_10UnderscoreES10_S10_EEEEENS4_13SM90_TMA_LOADENS4_14ComposedLayoutINS4_7SwizzleILi2ELi4ELi3EEENS4_18smem_ptr_flag_bitsILi8EEENSW_INS5_IJNSA_ILi8EEESE_EEENS5_IJSE_SB_EEEEEEEvNS4_8identityES13_S1D_vS1E_EENS_8epilogue10collective18CollectiveEpilogueINS1G_23Sm100TmaWarpSpecializedILi4ELi2ELi32ELb0ELb0EEEJSG_NS5_IJNSW_ISE_SB_EES1L_EEESH_SI_SH_SI_NS1G_6fusion15FusionCallbacksIS1K_NS1N_17LinearCombinationISH_fSH_fLNS_15FloatRoundStyleE2EEESG_S1M_JEEENS4_5SM1004TMEM4LOAD26SM100_TMEM_LOAD_16dp32b32xES13_S1D_NS4_39AutoVectorizingCopyWithAssumedAlignmentILi128EEENS4_14SM90_TMA_STOREES1D_S1Y_S1Y_EEEvvEEEEvNT_6ParamsE --------------------------
	.section	.nv.shared._ZN7cutlass13device_kernelINS_4gemm6kernel13GemmUniversalIN4cute5tupleIJiiiiEEENS1_10collective13CollectiveMmaINS1_35MainloopSm100TmaUmmaWarpSpecializedILi10ELi2ELi4ENS5_IJNS4_1CILi1EEESB_SB_EEEEENS5_IJNSA_ILi64EEENSA_ILi256EEESE_EEENS_12float_e5m2_tENS5_IJlSB_lEEENS_12float_e4m3_tESI_NS4_8TiledMMAINS4_8MMA_AtomIJNS4_10MMA_TraitsINS4_19SM100_MMA_F8F6F4_SSEJSH_SJ_fSE_SF_NS4_17integral_constantINS4_4UMMA5MajorELSQ_0EEESR_NSO_INSP_7ScaleInELSS_0EEEST_EEEEEENS4_6LayoutISC_NS5_IJNSA_ILi0EEESX_SX_EEEEENS5_IJNS4_10UnderscoreES10_S10_EEEEENS4_13SM90_TMA_LOADENS4_14ComposedLayoutINS4_7SwizzleILi2ELi4ELi3EEENS4_18smem_ptr_flag_bitsILi8EEENSW_INS5_IJNSA_ILi8EEESE_EEENS5_IJSE_SB_EEEEEEEvNS4_8identityES13_S1D_vS1E_EENS_8epilogue10collective18CollectiveEpilogueINS1G_23Sm100TmaWarpSpecializedILi4ELi2ELi32ELb0ELb0EEEJSG_NS5_IJNSW_ISE_SB_EES1L_EEESH_SI_SH_SI_NS1G_6fusion15FusionCallbacksIS1K_NS1N_17LinearCombinationISH_fSH_fLNS_15FloatRoundStyleE2EEESG_S1M_JEEENS4_5SM1004TMEM4LOAD26SM100_TMEM_LOAD_16dp32b32xES13_S1D_NS4_39AutoVectorizingCopyWithAssumedAlignmentILi128EEENS4_14SM90_TMA_STOREES1D_S1Y_S1Y_EEEvvEEEEvNT_6ParamsE,"aw",@nobits
	.sectionflags	@""
	.align	16
	.zero		1024


//--------------------- .nv.shared.reserved.0     --------------------------
	.section	.nv.shared.reserved.0,"aw",@nobits
	.weak		__nv_reservedSMEM_offset_0_alias
	.size		__nv_reservedSMEM_offset_0_alias, 0, 64
	.other		__nv_reservedSMEM_offset_0_alias,@"STO_CUDA_RESERVED_SHARED STV_DEFAULT"
__nv_reservedSMEM_offset_0_alias:
	.zero		0
.nv.shared.reserved.0:
	.zero		64
	.weak		__nv_reservedSMEM_tcgen05_partition
	.type		__nv_reservedSMEM_tcgen05_partition,@object
	.size		__nv_reservedSMEM_tcgen05_partition,(.L_0 - __nv_reservedSMEM_tcgen05_partition)
__nv_reservedSMEM_tcgen05_partition:
	.zero		32
.L_0:


//--------------------- .nv.global                --------------------------
	.section	.nv.global,"aw",@nobits
.nv.global:
	.type		_ZN40_INTERNAL_5c1715a5_4_k_cu_b65ecc40_279984cute1_E,@object
	.size		_ZN40_INTERNAL_5c1715a5_4_k_cu_b65ecc40_279984cute1_E,(_ZN40_INTERNAL_5c1715a5_4_k_cu_b65ecc40_279984cuda3std3__45__cpo6cbeginE - _ZN40_INTERNAL_5c1715a5_4_k_cu_b65ecc40_279984cute1_E)
_ZN40_INTERNAL_5c1715a5_4_k_cu_b65ecc40_279984cute1_E:
	.zero		1
	.type		_ZN40_INTERNAL_5c1715a5_4_k_cu_b65ecc40_279984cuda3std3__45__cpo6cbeginE,@object
	.size		_ZN40_INTERNAL_5c1715a5_4_k_cu_b65ecc40_279984cuda3std3__45__cpo6cbeginE,(_ZN40_INTERNAL_5c1715a5_4_k_cu_b65ecc40_279984cuda3std3__48in_placeE - _ZN40_INTERNAL_5c1715a5_4_k_cu_b65ecc40_279984cuda3std3__45__cpo6cbeginE)
_ZN40_INTERNAL_5c1715a5_4_k_cu_b65ecc40_279984cuda3std3__45__cpo6cbeginE:
	.zero		1
	.type		_ZN40_INTERNAL_5c1715a5_4_k_cu_b65ecc40_279984cuda3std3__48in_placeE,@object
	.size		_ZN40_INTERNAL_5c1715a5_4_k_cu_b65ecc40_279984cuda3std3__48in_placeE,(_ZN40_INTERNAL_5c1715a5_4_k_cu_b65ecc40_279984cuda3std6ranges3__45__cpo9iter_moveE - _ZN40_INTERNAL_5c1715a5_4_k_cu_b65ecc40_279984cuda3std3__48in_placeE)
_ZN40_INTERNAL_5c1715a5_4_k_cu_b65ecc40_279984cuda3std3__48in_placeE:
	.zero		1
	.type		_ZN40_INTERNAL_5c1715a5_4_k_cu_b65ecc40_279984cuda3std6ranges3__45__cpo9iter_moveE,@object
	.size		_ZN40_INTERNAL_5c1715a5_4_k_cu_b65ecc40_279984cuda3std6ranges3__45__cpo9iter_moveE,(_ZN40_INTERNAL_5c1715a5_4_k_cu_b65ecc40_279984cuda3std3__45__cpo5beginE - _ZN40_INTERNAL_5c1715a5_4_k_cu_b65ecc40_279984cuda3std6ranges3__45__cpo9iter_moveE)
_ZN40_INTERNAL_5c1715a5_4_k_cu_b65ecc40_279984cuda3std6ranges3__45__cpo9iter_moveE:
	.zero		1
	.type		_ZN40_INTERNAL_5c1715a5_4_k_cu_b65ecc40_279984cuda3std3__45__cpo5beginE,@object
	.size		_ZN40_INTERNAL_5c1715a5_4_k_cu_b65ecc40_279984cuda3std3__45__cpo5beginE,(_ZN40_INTERNAL_5c1715a5_4_k_cu_b65ecc40_279984cuda3std3__442_GLOBAL__N__5c1715a5_4_k_cu_b65ecc40_279986ignoreE - _ZN40_INTERNAL_5c1715a5_4_k_cu_b65ecc40_279984cuda3std3__45__cpo5beginE)
_ZN40_INTERNAL_5c1715a5_4_k_cu_b65ecc40_279984cuda3std3__45__cpo5beginE:
	.zero		1
	.type		_ZN40_INTERNAL_5c1715a5_4_k_cu_b65ecc40_279984cuda3std3__442_GLOBAL__N__5c1715a5_4_k_cu_b65ecc40_279986ignoreE,@object
	.size		_ZN40_INTERNAL_5c1715a5_4_k_cu_b65ecc40_279984cuda3std3__442_GLOBAL__N__5c1715a5_4_k_cu_b65ecc40_279986ignoreE,(_ZN40_INTERNAL_5c1715a5_4_k_cu_b65ecc40_279984cute7productE - _ZN40_INTERNAL_5c1715a5_4_k_cu_b65ecc40_279984cuda3std3__442_GLOBAL__N__5c1715a5_4_k_cu_b65ecc40_279986ignoreE)
_ZN40_INTERNAL_5c1715a5_4_k_cu_b65ecc40_279984cuda3std3__442_GLOBAL__N__5c1715a5_4_k_cu_b65ecc40_279986ignoreE:
	.zero		1
	.type		_ZN40_INTERNAL_5c1715a5_4_k_cu_b65ecc40_279984cute7productE,@object
	.size		_ZN40_INTERNAL_5c1715a5_4_k_cu_b65ecc40_279984cute7productE,(_ZN40_INTERNAL_5c1715a5_4_k_cu_b65ecc40_279984cuda3std3__45__cpo3endE - _ZN40_INTERNAL_5c1715a5_4_k_cu_b65ecc40_279984cute7productE)
_ZN40_INTERNAL_5c1715a5_4_k_cu_b65ecc40_279984cute7productE:
	.zero		1
	.type		_ZN40_INTERNAL_5c1715a5_4_k_cu_b65ecc40_279984cuda3std3__45__cpo3endE,@object
	.size		_ZN40_INTERNAL_5c1715a5_4_k_cu_b65ecc40_279984cuda3std3__45__cpo3endE,(_ZN40_INTERNAL_5c1715a5_4_k_cu_b65ecc40_279984cuda3std3__419piecewise_constructE - _ZN40_INTERNAL_5c1715a5_4_k_cu_b65ecc40_279984cuda3std3__45__cpo3endE)
_ZN40_INTERNAL_5c1715a5_4_k_cu_b65ecc40_279984cuda3std3__45__cpo3endE:
	.zero		1
	.type		_ZN40_INTERNAL_5c1715a5_4_k_cu_b65ecc40_279984cuda3std3__419piecewise_constructE,@object
	.size		_ZN40_INTERNAL_5c1715a5_4_k_cu_b65ecc40_279984cuda3std3__419piecewise_constructE,(_ZN40_INTERNAL_5c1715a5_4_k_cu_b65ecc40_279984cuda3std3__45__cpo4cendE - _ZN40_INTERNAL_5c1715a5_4_k_cu_b65ecc40_279984cuda3std3__419piecewise_constructE)
_ZN40_INTERNAL_5c1715a5_4_k_cu_b65ecc40_279984cuda3std3__419piecewise_constructE:
	.zero		1
	.type		_ZN40_INTERNAL_5c1715a5_4_k_cu_b65ecc40_279984cuda3std3__45__cpo4cendE,@object
	.size		_ZN40_INTERNAL_5c1715a5_4_k_cu_b65ecc40_279984cuda3std3__45__cpo4cendE,(_ZN40_INTERNAL_5c1715a5_4_k_cu_b65ecc40_279984cuda3std6ranges3__45__cpo4swapE - _ZN40_INTERNAL_5c1715a5_4_k_cu_b65ecc40_279984cuda3std3__45__cpo4cendE)
_ZN40_INTERNAL_5c1715a5_4_k_cu_b65ecc40_279984cuda3std3__45__cpo4cendE:
	.zero		1
	.type		_ZN40_INTERNAL_5c1715a5_4_k_cu_b65ecc40_279984cuda3std6ranges3__45__cpo4swapE,@object
	.size		_ZN40_INTERNAL_5c1715a5_4_k_cu_b65ecc40_279984cuda3std6ranges3__45__cpo4swapE,(.L_11 - _ZN40_INTERNAL_5c1715a5_4_k_cu_b65ecc40_279984cuda3std6ranges3__45__cpo4swapE)
_ZN40_INTERNAL_5c1715a5_4_k_cu_b65ecc40_279984cuda3std6ranges3__45__cpo4swapE:
	.zero		1
.L_11:


//--------------------- .nv.constant0._ZN7cutlass13device_kernelINS_4gemm6kernel13GemmUniversalIN4cute5tupleIJiiiiEEENS1_10collective13CollectiveMmaINS1_35MainloopSm100TmaUmmaWarpSpecializedILi10ELi2ELi4ENS5_IJNS4_1CILi1EEESB_SB_EEEEENS5_IJNSA_ILi64EEENSA_ILi256EEESE_EEENS_12float_e5m2_tENS5_IJlSB_lEEENS_12float_e4m3_tESI_NS4_8TiledMMAINS4_8MMA_AtomIJNS4_10MMA_TraitsINS4_19SM100_MMA_F8F6F4_SSEJSH_SJ_fSE_SF_NS4_17integral_constantINS4_4UMMA5MajorELSQ_0EEESR_NSO_INSP_7ScaleInELSS_0EEEST_EEEEEENS4_6LayoutISC_NS5_IJNSA_ILi0EEESX_SX_EEEEENS5_IJNS4_10UnderscoreES10_S10_EEEEENS4_13SM90_TMA_LOADENS4_14ComposedLayoutINS4_7SwizzleILi2ELi4ELi3EEENS4_18smem_ptr_flag_bitsILi8EEENSW_INS5_IJNSA_ILi8EEESE_EEENS5_IJSE_SB_EEEEEEEvNS4_8identityES13_S1D_vS1E_EENS_8epilogue10collective18CollectiveEpilogueINS1G_23Sm100TmaWarpSpecializedILi4ELi2ELi32ELb0ELb0EEEJSG_NS5_IJNSW_ISE_SB_EES1L_EEESH_SI_SH_SI_NS1G_6fusion15FusionCallbacksIS1K_NS1N_17LinearCombinationISH_fSH_fLNS_15FloatRoundStyleE2EEESG_S1M_JEEENS4_5SM1004TMEM4LOAD26SM100_TMEM_LOAD_16dp32b32xES13_S1D_NS4_39AutoVectorizingCopyWithAssumedAlignmentILi128EEENS4_14SM90_TMA_STOREES1D_S1Y_S1Y_EEEvvEEEEvNT_6ParamsE --------------------------
	.section	.nv.constant0._ZN7cutlass13device_kernelINS_4gemm6kernel13GemmUniversalIN4cute5tupleIJiiiiEEENS1_10collective13CollectiveMmaINS1_35MainloopSm100TmaUmmaWarpSpecializedILi10ELi2ELi4ENS5_IJNS4_1CILi1EEESB_SB_EEEEENS5_IJNSA_ILi64EEENSA_ILi256EEESE_EEENS_12float_e5m2_tENS5_IJlSB_lEEENS_12float_e4m3_tESI_NS4_8TiledMMAINS4_8MMA_AtomIJNS4_10MMA_TraitsINS4_19SM100_MMA_F8F6F4_SSEJSH_SJ_fSE_SF_NS4_17integral_constantINS4_4UMMA5MajorELSQ_0EEESR_NSO_INSP_7ScaleInELSS_0EEEST_EEEEEENS4_6LayoutISC_NS5_IJNSA_ILi0EEESX_SX_EEEEENS5_IJNS4_10UnderscoreES10_S10_EEEEENS4_13SM90_TMA_LOADENS4_14ComposedLayoutINS4_7SwizzleILi2ELi4ELi3EEENS4_18smem_ptr_flag_bitsILi8EEENSW_INS5_IJNSA_ILi8EEESE_EEENS5_IJSE_SB_EEEEEEEvNS4_8identityES13_S1D_vS1E_EENS_8epilogue10collective18CollectiveEpilogueINS1G_23Sm100TmaWarpSpecializedILi4ELi2ELi32ELb0ELb0EEEJSG_NS5_IJNSW_ISE_SB_EES1L_EEESH_SI_SH_SI_NS1G_6fusion15FusionCallbacksIS1K_NS1N_17LinearCombinationISH_fSH_fLNS_15FloatRoundStyleE2EEESG_S1M_JEEENS4_5SM1004TMEM4LOAD26SM100_TMEM_LOAD_16dp32b32xES13_S1D_NS4_39AutoVectorizingCopyWithAssumedAlignmentILi128EEENS4_14SM90_TMA_STOREES1D_S1Y_S1Y_EEEvvEEEEvNT_6ParamsE,"a",@progbits
	.sectionflags	@""
	.align	4
.nv.constant0._ZN7cutlass13device_kernelINS_4gemm6kernel13GemmUniversalIN4cute5tupleIJiiiiEEENS1_10collective13CollectiveMmaINS1_35MainloopSm100TmaUmmaWarpSpecializedILi10ELi2ELi4ENS5_IJNS4_1CILi1EEESB_SB_EEEEENS5_IJNSA_ILi64EEENSA_ILi256EEESE_EEENS_12float_e5m2_tENS5_IJlSB_lEEENS_12float_e4m3_tESI_NS4_8TiledMMAINS4_8MMA_AtomIJNS4_10MMA_TraitsINS4_19SM100_MMA_F8F6F4_SSEJSH_SJ_fSE_SF_NS4_17integral_constantINS4_4UMMA5MajorELSQ_0EEESR_NSO_INSP_7ScaleInELSS_0EEEST_EEEEEENS4_6LayoutISC_NS5_IJNSA_ILi0EEESX_SX_EEEEENS5_IJNS4_10UnderscoreES10_S10_EEEEENS4_13SM90_TMA_LOADENS4_14ComposedLayoutINS4_7SwizzleILi2ELi4ELi3EEENS4_18smem_ptr_flag_bitsILi8EEENSW_INS5_IJNSA_ILi8EEESE_EEENS5_IJSE_SB_EEEEEEEvNS4_8identityES13_S1D_vS1E_EENS_8epilogue10collective18CollectiveEpilogueINS1G_23Sm100TmaWarpSpecializedILi4ELi2ELi32ELb0ELb0EEEJSG_NS5_IJNSW_ISE_SB_EES1L_EEESH_SI_SH_SI_NS1G_6fusion15FusionCallbacksIS1K_NS1N_17LinearCombinationISH_fSH_fLNS_15FloatRoundStyleE2EEESG_S1M_JEEENS4_5SM1004TMEM4LOAD26SM100_TMEM_LOAD_16dp32b32xES13_S1D_NS4_39AutoVectorizingCopyWithAssumedAlignmentILi128EEENS4_14SM90_TMA_STOREES1D_S1Y_S1Y_EEEvvEEEEvNT_6ParamsE:
	.zero		2944


//--------------------- SYMBOLS --------------------------

	.type		.nv.reservedSmem.offset0,@object
	.size		.nv.reservedSmem.offset0,0x4
	.type		.nv.reservedSmem.cap,@object
	.size		.nv.reservedSmem.cap,0x4
	.type		__assertfail,@function
